// auto-generated by cutlass_sweep.gemm — config: {"arch": "sm_90", "cluster_m": 2, "cluster_n": 1, "dtype": "fp16", "stages": 3, "tile_k": 32, "tile_m": 256, "tile_n": 256}
#include "cutlass/cutlass.h"
#include "cutlass/gemm/collective/collective_builder.hpp"
#include "cutlass/gemm/device/gemm_universal_adapter.h"
#include "cutlass/gemm/kernel/gemm_universal.hpp"
#include "cutlass/epilogue/collective/collective_builder.hpp"

using ElemA = cutlass::half_t;
using ElemB = cutlass::half_t;
using ElemCD = cutlass::half_t;
using Acc  = float;
using TileShape    = cute::Shape<cute::_256, cute::_256, cute::_32>;
using ClusterShape = cute::Shape<cute::_2, cute::_1, cute::_1>;

using CollectiveEpilogue = typename cutlass::epilogue::collective::CollectiveBuilder<
    cutlass::arch::Sm90, cutlass::arch::OpClassTensorOp,
    TileShape, ClusterShape,
    cutlass::epilogue::collective::EpilogueTileAuto,
    Acc, Acc,
    ElemCD, cutlass::layout::RowMajor, 128 / cutlass::sizeof_bits<ElemCD>::value,
    ElemCD, cutlass::layout::RowMajor, 128 / cutlass::sizeof_bits<ElemCD>::value,
    cutlass::epilogue::collective::EpilogueScheduleAuto
  >::CollectiveOp;

using CollectiveMainloop = typename cutlass::gemm::collective::CollectiveBuilder<
    cutlass::arch::Sm90, cutlass::arch::OpClassTensorOp,
    ElemA, cutlass::layout::RowMajor, 128 / cutlass::sizeof_bits<ElemA>::value,
    ElemB, cutlass::layout::ColumnMajor, 128 / cutlass::sizeof_bits<ElemB>::value,
    Acc,
    TileShape, ClusterShape,
    cutlass::gemm::collective::StageCount<3>,
    cutlass::gemm::collective::KernelScheduleAuto
  >::CollectiveOp;

using GemmKernel = cutlass::gemm::kernel::GemmUniversal<
    cute::Shape<int,int,int,int>,
    CollectiveMainloop,
    CollectiveEpilogue
>;
using Gemm = cutlass::gemm::device::GemmUniversalAdapter<GemmKernel>;

// Force the device kernel symbol into the cubin without needing a host main.
auto* _anchor = &cutlass::device_kernel<GemmKernel>;


// ===== COMPILED SASS (sm_90a) =====

	.target	sm_90a

	.elftype	@"ET_EXEC"


//--------------------- .note.nv.tkinfo           --------------------------
	.section	.note.nv.tkinfo,"",@"SHT_NOTE"
	.sectionflags	@"SHF_NOTE_NV_TKINFO"
	.tkinfo
        /*0018*/ 	.word	0x00000002
        /*0030*/ 	.string	""
        /*0030*/ 	.string	"ptxas"
        /*0030*/ 	.string	"Cuda compilation tools, release 13.0, V13.0.88"
        /*0030*/ 	.string	"Build cuda_13.0.r13.0/compiler.36424714_0"
        /*0030*/ 	.string	"-arch sm_90a -m 64 "



//--------------------- .note.nv.cuinfo           --------------------------
	.section	.note.nv.cuinfo,"",@"SHT_NOTE"
	.sectionflags	@"SHF_NOTE_NV_CUINFO"
        /*0018*/ 	.short	0x0002
        /*001a*/ 	.short	0x005a
        /*001c*/ 	.short	0x0082
	.zero		2


//--------------------- .nv.info                  --------------------------
	.section	.nv.info,"",@"SHT_CUDA_INFO"
	.align	4


	//----- nvinfo : EIATTR_REGCOUNT
	.align		4
        /*0000*/ 	.byte	0x04, 0x2f
        /*0002*/ 	.short	(.L_15 - .L_14)
	.align		4
.L_14:
        /*0004*/ 	.word	index@(_ZN7cutlass13device_kernelINS_4gemm6kernel13GemmUniversalIN4cute5tupleIJiiiiEEENS1_10collective13CollectiveMmaINS1_34MainloopSm90TmaGmmaWarpSpecializedILi3ENS5_IJNS4_1CILi2EEENSA_ILi1EEESC_EEENS1_35KernelTmaWarpSpecializedCooperativeEEENS5_IJNSA_ILi256EEESG_NSA_ILi32EEEEEENS_6half_tENS5_IJlSC_lEEESJ_SK_NS4_8TiledMMAINS4_8MMA_AtomIJNS4_4SM904GMMA26MMA_64x256x16_F32F16F16_SSILNSO_5MajorE0ELSQ_0ELNSO_7ScaleInE1ELSR_1EEEEEENS4_6LayoutISD_NS5_IJSC_NSA_ILi0EEESV_EEEEENS5_IJNS4_10UnderscoreESY_SY_EEEEENS4_13SM90_TMA_LOADENS4_14ComposedLayoutINS4_7SwizzleILi2ELi4ELi3EEENS4_18smem_ptr_flag_bitsILi16EEENSU_INS5_IJNSA_ILi8EEESH_EEENS5_IJSH_SC_EEEEEEEvNS4_8identityENS4_23SM90_TMA_LOAD_MULTICASTES1B_vS1C_EENS_8epilogue10collective6detail29Sm90TmaWarpSpecializedAdapterINS1G_15DefaultEpilogueISJ_SK_SK_NS1F_6thread17LinearCombinationISJ_Li1EffLNS1K_9ScaleType4KindE0ELNS_15FloatRoundStyleE2ESJ_EENS1_15EpilogueDefaultEEEEEvvEEEEvNT_6ParamsE)
        /*0008*/ 	.word	0x000000a8


	//----- nvinfo : EIATTR_FRAME_SIZE
	.align		4
.L_15:
        /*000c*/ 	.byte	0x04, 0x11
        /*000e*/ 	.short	(.L_17 - .L_16)
	.align		4
.L_16:
        /*0010*/ 	.word	index@(_ZN7cutlass13device_kernelINS_4gemm6kernel13GemmUniversalIN4cute5tupleIJiiiiEEENS1_10collective13CollectiveMmaINS1_34MainloopSm90TmaGmmaWarpSpecializedILi3ENS5_IJNS4_1CILi2EEENSA_ILi1EEESC_EEENS1_35KernelTmaWarpSpecializedCooperativeEEENS5_IJNSA_ILi256EEESG_NSA_ILi32EEEEEENS_6half_tENS5_IJlSC_lEEESJ_SK_NS4_8TiledMMAINS4_8MMA_AtomIJNS4_4SM904GMMA26MMA_64x256x16_F32F16F16_SSILNSO_5MajorE0ELSQ_0ELNSO_7ScaleInE1ELSR_1EEEEEENS4_6LayoutISD_NS5_IJSC_NSA_ILi0EEESV_EEEEENS5_IJNS4_10UnderscoreESY_SY_EEEEENS4_13SM90_TMA_LOADENS4_14ComposedLayoutINS4_7SwizzleILi2ELi4ELi3EEENS4_18smem_ptr_flag_bitsILi16EEENSU_INS5_IJNSA_ILi8EEESH_EEENS5_IJSH_SC_EEEEEEEvNS4_8identityENS4_23SM90_TMA_LOAD_MULTICASTES1B_vS1C_EENS_8epilogue10collective6detail29Sm90TmaWarpSpecializedAdapterINS1G_15DefaultEpilogueISJ_SK_SK_NS1F_6thread17LinearCombinationISJ_Li1EffLNS1K_9ScaleType4KindE0ELNS_15FloatRoundStyleE2ESJ_EENS1_15EpilogueDefaultEEEEEvvEEEEvNT_6ParamsE)
        /*0014*/ 	.word	0x000004c0


	//----- nvinfo : EIATTR_MIN_STACK_SIZE
	.align		4
.L_17:
        /*0018*/ 	.byte	0x04, 0x12
        /*001a*/ 	.short	(.L_19 - .L_18)
	.align		4
.L_18:
        /*001c*/ 	.word	index@(_ZN7cutlass13device_kernelINS_4gemm6kernel13GemmUniversalIN4cute5tupleIJiiiiEEENS1_10collective13CollectiveMmaINS1_34MainloopSm90TmaGmmaWarpSpecializedILi3ENS5_IJNS4_1CILi2EEENSA_ILi1EEESC_EEENS1_35KernelTmaWarpSpecializedCooperativeEEENS5_IJNSA_ILi256EEESG_NSA_ILi32EEEEEENS_6half_tENS5_IJlSC_lEEESJ_SK_NS4_8TiledMMAINS4_8MMA_AtomIJNS4_4SM904GMMA26MMA_64x256x16_F32F16F16_SSILNSO_5MajorE0ELSQ_0ELNSO_7ScaleInE1ELSR_1EEEEEENS4_6LayoutISD_NS5_IJSC_NSA_ILi0EEESV_EEEEENS5_IJNS4_10UnderscoreESY_SY_EEEEENS4_13SM90_TMA_LOADENS4_14ComposedLayoutINS4_7SwizzleILi2ELi4ELi3EEENS4_18smem_ptr_flag_bitsILi16EEENSU_INS5_IJNSA_ILi8EEESH_EEENS5_IJSH_SC_EEEEEEEvNS4_8identityENS4_23SM90_TMA_LOAD_MULTICASTES1B_vS1C_EENS_8epilogue10collective6detail29Sm90TmaWarpSpecializedAdapterINS1G_15DefaultEpilogueISJ_SK_SK_NS1F_6thread17LinearCombinationISJ_Li1EffLNS1K_9ScaleType4KindE0ELNS_15FloatRoundStyleE2ESJ_EENS1_15EpilogueDefaultEEEEEvvEEEEvNT_6ParamsE)
        /*0020*/ 	.word	0x000004c0
.L_19:


//--------------------- .nv.compat                --------------------------
	.section	.nv.compat,"",@"SHT_CUDA_COMPAT_INFO"
	.align	4
        /*0000*/ 	.byte	0x02, 0x09, 0x01, 0x00, 0x02, 0x02, 0x04, 0x00, 0x02, 0x05, 0x05, 0x00, 0x03, 0x07, 0x01, 0x01
        /*0010*/ 	.byte	0x02, 0x03, 0x01, 0x00, 0x02, 0x06, 0x01, 0x00, 0x04, 0x0b, 0x08, 0x00, 0x00, 0x00, 0x00, 0x00
        /*0020*/ 	.byte	0x00, 0x00, 0x00, 0x00


//--------------------- .nv.info._ZN7cutlass13device_kernelINS_4gemm6kernel13GemmUniversalIN4cute5tupleIJiiiiEEENS1_10collective13CollectiveMmaINS1_34MainloopSm90TmaGmmaWarpSpecializedILi3ENS5_IJNS4_1CILi2EEENSA_ILi1EEESC_EEENS1_35KernelTmaWarpSpecializedCooperativeEEENS5_IJNSA_ILi256EEESG_NSA_ILi32EEEEEENS_6half_tENS5_IJlSC_lEEESJ_SK_NS4_8TiledMMAINS4_8MMA_AtomIJNS4_4SM904GMMA26MMA_64x256x16_F32F16F16_SSILNSO_5MajorE0ELSQ_0ELNSO_7ScaleInE1ELSR_1EEEEEENS4_6LayoutISD_NS5_IJSC_NSA_ILi0EEESV_EEEEENS5_IJNS4_10UnderscoreESY_SY_EEEEENS4_13SM90_TMA_LOADENS4_14ComposedLayoutINS4_7SwizzleILi2ELi4ELi3EEENS4_18smem_ptr_flag_bitsILi16EEENSU_INS5_IJNSA_ILi8EEESH_EEENS5_IJSH_SC_EEEEEEEvNS4_8identityENS4_23SM90_TMA_LOAD_MULTICASTES1B_vS1C_EENS_8epilogue10collective6detail29Sm90TmaWarpSpecializedAdapterINS1G_15DefaultEpilogueISJ_SK_SK_NS1F_6thread17LinearCombinationISJ_Li1EffLNS1K_9ScaleType4KindE0ELNS_15FloatRoundStyleE2ESJ_EENS1_15EpilogueDefaultEEEEEvvEEEEvNT_6ParamsE --------------------------
	.section	.nv.info._ZN7cutlass13device_kernelINS_4gemm6kernel13GemmUniversalIN4cute5tupleIJiiiiEEENS1_10collective13CollectiveMmaINS1_34MainloopSm90TmaGmmaWarpSpecializedILi3ENS5_IJNS4_1CILi2EEENSA_ILi1EEESC_EEENS1_35KernelTmaWarpSpecializedCooperativeEEENS5_IJNSA_ILi256EEESG_NSA_ILi32EEEEEENS_6half_tENS5_IJlSC_lEEESJ_SK_NS4_8TiledMMAINS4_8MMA_AtomIJNS4_4SM904GMMA26MMA_64x256x16_F32F16F16_SSILNSO_5MajorE0ELSQ_0ELNSO_7ScaleInE1ELSR_1EEEEEENS4_6LayoutISD_NS5_IJSC_NSA_ILi0EEESV_EEEEENS5_IJNS4_10UnderscoreESY_SY_EEEEENS4_13SM90_TMA_LOADENS4_14ComposedLayoutINS4_7SwizzleILi2ELi4ELi3EEENS4_18smem_ptr_flag_bitsILi16EEENSU_INS5_IJNSA_ILi8EEESH_EEENS5_IJSH_SC_EEEEEEEvNS4_8identityENS4_23SM90_TMA_LOAD_MULTICASTES1B_vS1C_EENS_8epilogue10collective6detail29Sm90TmaWarpSpecializedAdapterINS1G_15DefaultEpilogueISJ_SK_SK_NS1F_6thread17LinearCombinationISJ_Li1EffLNS1K_9ScaleType4KindE0ELNS_15FloatRoundStyleE2ESJ_EENS1_15EpilogueDefaultEEEEEvvEEEEvNT_6ParamsE,"",@"SHT_CUDA_INFO"
	.sectionflags	@""
	.align	4


	//----- nvinfo : EIATTR_CUDA_API_VERSION
	.align		4
        /*0000*/ 	.byte	0x04, 0x37
        /*0002*/ 	.short	(.L_21 - .L_20)
.L_20:
        /*0004*/ 	.word	0x00000082


	//----- nvinfo : EIATTR_KPARAM_INFO
	.align		4
.L_21:
        /*0008*/ 	.byte	0x04, 0x17
        /*000a*/ 	.short	(.L_23 - .L_22)
.L_22:
        /*000c*/ 	.word	0x00000000
        /*0010*/ 	.short	0x0000
        /*0012*/ 	.short	0x0070
        /*0014*/ 	.byte	0x00, 0xf0, 0x01, 0x10


	//----- nvinfo : EIATTR_SPARSE_MMA_MASK
	.align		4
.L_23:
        /*0018*/ 	.byte	0x03, 0x50
        /*001a*/ 	.short	0x0000


	//----- nvinfo : EIATTR_MAXREG_COUNT
	.align		4
        /*001c*/ 	.byte	0x03, 0x1b
        /*001e*/ 	.short	0x00a8


	//----- nvinfo : EIATTR_NUM_BARRIERS
	.align		4
        /*0020*/ 	.byte	0x02, 0x4c
        /*0022*/ 	.byte	0x01
	.zero		1


	//----- nvinfo : EIATTR_EXTERNS
	.align		4
        /*0024*/ 	.byte	0x04, 0x0f
        /*0026*/ 	.short	(.L_25 - .L_24)


	//   ....[0]....
	.align		4
.L_24:
        /*0028*/ 	.word	index@(__assertfail)


	//----- nvinfo : EIATTR_ANNOTATIONS
	.align		4
.L_25:
        /*002c*/ 	.byte	0x04, 0x55
        /*002e*/ 	.short	(.L_27 - .L_26)


	//   ....[0]....
.L_26:
        /*0030*/ 	.word	0x00000001
        /*0034*/ 	.byte	0xe0, 0x09, 0x00, 0x00, 0x01, 0x00, 0x00, 0x00, 0xf0, 0x09, 0x00, 0x00, 0x01, 0x00, 0x00, 0x00
        /* <DEDUP_REMOVED lines=380> */
        /*1804*/ 	.byte	0x50, 0x6f, 0x01, 0x00


	//----- nvinfo : EIATTR_MERCURY_ISA_VERSION
	.align		4
.L_27:
        /*1808*/ 	.byte	0x03, 0x5f
        /*180a*/ 	.short	0x0101


	//----- nvinfo : EIATTR_INT_WARP_WIDE_INSTR_OFFSETS
	.align		4
        /*180c*/ 	.byte	0x04, 0x31
        /*180e*/ 	.short	(.L_29 - .L_28)


	//   ....[0]....
.L_28:
        /*1810*/ 	.word	0x00000560


	//   ....[1]....
        /*1814*/ 	.word	0x00000570


	//   ....[2]....
        /*1818*/ 	.word	0x000006e0


	//----- nvinfo : EIATTR_COOP_GROUP_MASK_REGIDS
	.align		4
.L_29:
        /*181c*/ 	.byte	0x04, 0x29
        /*181e*/ 	.short	(.L_31 - .L_30)


	//   ....[0]....
.L_30:
        /*1820*/ 	.word	0xffffffff


	//   ....[1]....
        /*1824*/ 	.word	0xffffffff


	//   ....[2]....
        /*1828*/ 	.word	0xffffffff


	//   ....[3]....
        /*182c*/ 	.word	0xffffffff


	//   ....[4]....
        /*1830*/ 	.word	0xffffffff


	//   ....[5]....
        /*1834*/ 	.word	0xffffffff


	//----- nvinfo : EIATTR_COOP_GROUP_INSTR_OFFSETS
	.align		4
.L_31:
        /*1838*/ 	.byte	0x04, 0x28
        /*183a*/ 	.short	(.L_33 - .L_32)


	//   ....[0]....
.L_32:
        /*183c*/ 	.word	0x00000070


	//   ....[1]....
        /*1840*/ 	.word	0x00000080


	//   ....[2]....
        /*1844*/ 	.word	0x000001a0


	//   ....[3]....
        /*1848*/ 	.word	0x000003b0


	//   ....[4]....
        /*184c*/ 	.word	0x00000820


	//   ....[5]....
        /*1850*/ 	.word	0x000013f0


	//----- nvinfo : EIATTR_REG_RECONFIG
	.align		4
.L_33:
        /*1854*/ 	.byte	0x01, 0x54
	.zero		2


	//----- nvinfo : EIATTR_SYSCALL_OFFSETS
	.align		4
        /*1858*/ 	.byte	0x04, 0x46
        /*185a*/ 	.short	(.L_35 - .L_34)


	//   ....[0]....
.L_34:
        /*185c*/ 	.word	0x000015a0


	//----- nvinfo : EIATTR_MBARRIER_INSTR_OFFSETS
	.align		4
.L_35:
        /*1860*/ 	.byte	0x04, 0x39
        /*1862*/ 	.short	(.L_37 - .L_36)


	//   ....[0]....
.L_36:
        /*1864*/ 	.word	0x00000320
        /*1868*/ 	.word	0x000000ff
        /*186c*/ 	.word	0x00000000
        /*1870*/ 	.short	0x0100
        /*1872*/ 	.byte	0x08
	.zero		1


	//   ....[1]....
        /*1874*/ 	.word	0x00000330
        /*1878*/ 	.word	0x000000ff
        /*187c*/ 	.word	0x00000018
        /*1880*/ 	.short	0x0100
        /*1882*/ 	.byte	0x08
	.zero		1


	//   ....[2]....
        /*1884*/ 	.word	0x00000340
        /*1888*/ 	.word	0x000000ff
        /*188c*/ 	.word	0x00000008
        /*1890*/ 	.short	0x0100
        /*1892*/ 	.byte	0x08
	.zero		1


	//   ....[3]....
        /*1894*/ 	.word	0x00000350
        /*1898*/ 	.word	0x000000ff
        /*189c*/ 	.word	0x00000020
        /*18a0*/ 	.short	0x0100
        /*18a2*/ 	.byte	0x08
	.zero		1


	//   ....[4]....
        /*18a4*/ 	.word	0x00000360
        /*18a8*/ 	.word	0x000000ff
        /*18ac*/ 	.word	0x00000010
        /*18b0*/ 	.short	0x0100
        /*18b2*/ 	.byte	0x08
	.zero		1


	//   ....[5]....
        /*18b4*/ 	.word	0x00000370
        /*18b8*/ 	.word	0x000000ff
        /*18bc*/ 	.word	0x00000028
        /*18c0*/ 	.short	0x0100
        /*18c2*/ 	.byte	0x08
	.zero		1


	//   ....[6]....
        /*18c4*/ 	.word	0x00000750
        /*18c8*/ 	.word	0x000000ff
        /*18cc*/ 	.word	0x00000040
        /*18d0*/ 	.short	0x0100
        /*18d2*/ 	.byte	0x06
	.zero		1


	//   ....[7]....
        /*18d4*/ 	.word	0x00000780
        /*18d8*/ 	.word	0x000000ff
        /*18dc*/ 	.word	0x00000048
        /*18e0*/ 	.short	0x0100
        /*18e2*/ 	.byte	0x06
	.zero		1


	//   ....[8]....
        /*18e4*/ 	.word	0x00001680
        /*18e8*/ 	.word	0x00000004
        /*18ec*/ 	.word	0x00000000
        /*18f0*/ 	.short	0x010a
        /*18f2*/ 	.byte	0x3f
	.zero		1


	//   ....[9]....
        /*18f4*/ 	.word	0x000016c0
        /*18f8*/ 	.word	0x00000004
        /*18fc*/ 	.word	0x00000000
        /*1900*/ 	.short	0x010a
        /*1902*/ 	.byte	0x3f
	.zero		1


	//   ....[10]....
        /*1904*/ 	.word	0x00002c50
        /*1908*/ 	.word	0x00000005
        /*190c*/ 	.word	0x00000000
        /*1910*/ 	.short	0x010a
        /*1912*/ 	.byte	0x3f
	.zero		1


	//   ....[11]....
        /*1914*/ 	.word	0x00002c90
        /*1918*/ 	.word	0x00000005
        /*191c*/ 	.word	0x00000000
        /*1920*/ 	.short	0x010a
        /*1922*/ 	.byte	0x3f
	.zero		1


	//   ....[12]....
        /*1924*/ 	.word	0x00004cb0
        /*1928*/ 	.word	0x00000005
        /*192c*/ 	.word	0x00000000
        /*1930*/ 	.short	0x0101
        /*1932*/ 	.byte	0x3f
	.zero		1


	//   ....[13]....
        /*1934*/ 	.word	0x00004ec0
        /*1938*/ 	.word	0x00000000
        /*193c*/ 	.word	0x00000000
        /*1940*/ 	.short	0x0101
        /*1942*/ 	.byte	0x3f
	.zero		1


	//   ....[14]....
        /*1944*/ 	.word	0x00016ac0
        /*1948*/ 	.word	0x00000005
        /*194c*/ 	.word	0x00000018
        /*1950*/ 	.short	0x010a
        /*1952*/ 	.byte	0x3f
	.zero		1


	//   ....[15]....
        /*1954*/ 	.word	0x00016e50
        /*1958*/ 	.word	0x00000002
        /*195c*/ 	.word	0x00000048
        /*1960*/ 	.short	0x0101
        /*1962*/ 	.byte	0x3f
	.zero		1


	//   ....[16]....
        /*1964*/ 	.word	0x00017650
        /*1968*/ 	.word	0x00000005
        /*196c*/ 	.word	0x00000000
        /*1970*/ 	.short	0x010a
        /*1972*/ 	.byte	0x3f
	.zero		1


	//   ....[17]....
        /*1974*/ 	.word	0x000176e0
        /*1978*/ 	.word	0x00000007
        /*197c*/ 	.word	0x00000000
        /*1980*/ 	.short	0x010a
        /*1982*/ 	.byte	0x3f
	.zero		1


	//   ....[18]....
        /*1984*/ 	.word	0x00017770
        /*1988*/ 	.word	0x00000003
        /*198c*/ 	.word	0x00000000
        /*1990*/ 	.short	0x010a
        /*1992*/ 	.byte	0x3f
	.zero		1


	//   ....[19]....
        /*1994*/ 	.word	0x000177d0
        /*1998*/ 	.word	0x00000004
        /*199c*/ 	.word	0x00000000
        /*19a0*/ 	.short	0x010a
        /*19a2*/ 	.byte	0x3f
	.zero		1


	//   ....[20]....
        /*19a4*/ 	.word	0x00017820
        /*19a8*/ 	.word	0x00000005
        /*19ac*/ 	.word	0x00000000
        /*19b0*/ 	.short	0x010a
        /*19b2*/ 	.byte	0x3f
	.zero		1


	//   ....[21]....
        /*19b4*/ 	.word	0x000178f0
        /*19b8*/ 	.word	0x00000005
        /*19bc*/ 	.word	0x00000018
        /*19c0*/ 	.short	0x010a
        /*19c2*/ 	.byte	0x3f
	.zero		1


	//   ....[22]....
        /*19c4*/ 	.word	0x000179c0
        /*19c8*/ 	.word	0x00000005
        /*19cc*/ 	.word	0x00000000
        /*19d0*/ 	.short	0x010a
        /*19d2*/ 	.byte	0x3f
	.zero		1


	//   ....[23]....
        /*19d4*/ 	.word	0x00017a10
        /*19d8*/ 	.word	0x00000007
        /*19dc*/ 	.word	0x00000000
        /*19e0*/ 	.short	0x010a
        /*19e2*/ 	.byte	0x3f
	.zero		1


	//----- nvinfo : EIATTR_NUM_MBARRIERS
	.align		4
.L_37:
        /*19e4*/ 	.byte	0x03, 0x38
        /*19e6*/ 	.short	0x0008


	//----- nvinfo : EIATTR_EXIT_INSTR_OFFSETS
	.align		4
        /*19e8*/ 	.byte	0x04, 0x1c
        /*19ea*/ 	.short	(.L_39 - .L_38)


	//   ....[0]....
.L_38:
        /*19ec*/ 	.word	0x00000a80


	//   ....[1]....
        /*19f0*/ 	.word	0x00001310


	//   ....[2]....
        /*19f4*/ 	.word	0x00016110


	//   ....[3]....
        /*19f8*/ 	.word	0x00016730


	//   ....[4]....
        /*19fc*/ 	.word	0x000177c0


	//----- nvinfo : EIATTR_MAX_THREADS
	.align		4
.L_39:
        /*1a00*/ 	.byte	0x04, 0x05
        /*1a02*/ 	.short	(.L_41 - .L_40)
.L_40:
        /*1a04*/ 	.word	0x00000180
        /*1a08*/ 	.word	0x00000001
        /*1a0c*/ 	.word	0x00000001


	//----- nvinfo : EIATTR_CRS_STACK_SIZE
	.align		4
.L_41:
        /*1a10*/ 	.byte	0x04, 0x1e
        /*1a12*/ 	.short	(.L_43 - .L_42)
.L_42:
        /*1a14*/ 	.word	0x00000000


	//----- nvinfo : EIATTR_CBANK_PARAM_SIZE
	.align		4
.L_43:
        /*1a18*/ 	.byte	0x03, 0x19
        /*1a1a*/ 	.short	0x0470


	//----- nvinfo : EIATTR_PARAM_CBANK
	.align		4
        /*1a1c*/ 	.byte	0x04, 0x0a
        /*1a1e*/ 	.short	(.L_45 - .L_44)
	.align		4
.L_44:
        /*1a20*/ 	.word	index@(.nv.constant0._ZN7cutlass13device_kernelINS_4gemm6kernel13GemmUniversalIN4cute5tupleIJiiiiEEENS1_10collective13CollectiveMmaINS1_34MainloopSm90TmaGmmaWarpSpecializedILi3ENS5_IJNS4_1CILi2EEENSA_ILi1EEESC_EEENS1_35KernelTmaWarpSpecializedCooperativeEEENS5_IJNSA_ILi256EEESG_NSA_ILi32EEEEEENS_6half_tENS5_IJlSC_lEEESJ_SK_NS4_8TiledMMAINS4_8MMA_AtomIJNS4_4SM904GMMA26MMA_64x256x16_F32F16F16_SSILNSO_5MajorE0ELSQ_0ELNSO_7ScaleInE1ELSR_1EEEEEENS4_6LayoutISD_NS5_IJSC_NSA_ILi0EEESV_EEEEENS5_IJNS4_10UnderscoreESY_SY_EEEEENS4_13SM90_TMA_LOADENS4_14ComposedLayoutINS4_7SwizzleILi2ELi4ELi3EEENS4_18smem_ptr_flag_bitsILi16EEENSU_INS5_IJNSA_ILi8EEESH_EEENS5_IJSH_SC_EEEEEEEvNS4_8identityENS4_23SM90_TMA_LOAD_MULTICASTES1B_vS1C_EENS_8epilogue10collective6detail29Sm90TmaWarpSpecializedAdapterINS1G_15DefaultEpilogueISJ_SK_SK_NS1F_6thread17LinearCombinationISJ_Li1EffLNS1K_9ScaleType4KindE0ELNS_15FloatRoundStyleE2ESJ_EENS1_15EpilogueDefaultEEEEEvvEEEEvNT_6ParamsE)
        /*1a24*/ 	.short	0x0210
        /*1a26*/ 	.short	0x0470


	//----- nvinfo : EIATTR_SW_WAR
	.align		4
.L_45:
        /*1a28*/ 	.byte	0x04, 0x36
        /*1a2a*/ 	.short	(.L_47 - .L_46)
.L_46:
        /*1a2c*/ 	.word	0x00000008
.L_47:


//--------------------- .nv.callgraph             --------------------------
	.section	.nv.callgraph,"",@"SHT_CUDA_CALLGRAPH"
	.align	4
	.sectionentsize	8
	.align		4
        /*0000*/ 	.word	0x00000000
	.align		4
        /*0004*/ 	.word	0xffffffff
	.align		4
        /*0008*/ 	.word	index@(_ZN7cutlass13device_kernelINS_4gemm6kernel13GemmUniversalIN4cute5tupleIJiiiiEEENS1_10collective13CollectiveMmaINS1_34MainloopSm90TmaGmmaWarpSpecializedILi3ENS5_IJNS4_1CILi2EEENSA_ILi1EEESC_EEENS1_35KernelTmaWarpSpecializedCooperativeEEENS5_IJNSA_ILi256EEESG_NSA_ILi32EEEEEENS_6half_tENS5_IJlSC_lEEESJ_SK_NS4_8TiledMMAINS4_8MMA_AtomIJNS4_4SM904GMMA26MMA_64x256x16_F32F16F16_SSILNSO_5MajorE0ELSQ_0ELNSO_7ScaleInE1ELSR_1EEEEEENS4_6LayoutISD_NS5_IJSC_NSA_ILi0EEESV_EEEEENS5_IJNS4_10UnderscoreESY_SY_EEEEENS4_13SM90_TMA_LOADENS4_14ComposedLayoutINS4_7SwizzleILi2ELi4ELi3EEENS4_18smem_ptr_flag_bitsILi16EEENSU_INS5_IJNSA_ILi8EEESH_EEENS5_IJSH_SC_EEEEEEEvNS4_8identityENS4_23SM90_TMA_LOAD_MULTICASTES1B_vS1C_EENS_8epilogue10collective6detail29Sm90TmaWarpSpecializedAdapterINS1G_15DefaultEpilogueISJ_SK_SK_NS1F_6thread17LinearCombinationISJ_Li1EffLNS1K_9ScaleType4KindE0ELNS_15FloatRoundStyleE2ESJ_EENS1_15EpilogueDefaultEEEEEvvEEEEvNT_6ParamsE)
	.align		4
        /*000c*/ 	.word	index@(__assertfail)
	.align		4
        /*0010*/ 	.word	0x00000000
	.align		4
        /*0014*/ 	.word	0xfffffffe
	.align		4
        /*0018*/ 	.word	0x00000000
	.align		4
        /*001c*/ 	.word	0xfffffffd
	.align		4
        /*0020*/ 	.word	0x00000000
	.align		4
        /*0024*/ 	.word	0xfffffffc


//--------------------- .nv.constant4             --------------------------
	.section	.nv.constant4,"a",@progbits
	.align	8
	.align		8
.nv.constant4:
        /*0000*/ 	.dword	__assertfail
	.align		8
        /*0008*/ 	.dword	__unnamed_1
	.align		8
        /*0010*/ 	.dword	_ZN39_INTERNAL_04b18495_4_k_cu_eca6d4d5_37224cuda3std3__45__cpo5beginE
	.align		8
        /*0018*/ 	.dword	_ZN39_INTERNAL_04b18495_4_k_cu_eca6d4d5_37224cuda3std3__45__cpo3endE
	.align		8
        /*0020*/ 	.dword	_ZN39_INTERNAL_04b18495_4_k_cu_eca6d4d5_37224cuda3std3__45__cpo6cbeginE
	.align		8
        /*0028*/ 	.dword	_ZN39_INTERNAL_04b18495_4_k_cu_eca6d4d5_37224cuda3std3__45__cpo4cendE
	.align		8
        /*0030*/ 	.dword	_ZN39_INTERNAL_04b18495_4_k_cu_eca6d4d5_37224cuda3std3__441_GLOBAL__N__04b18495_4_k_cu_eca6d4d5_37226ignoreE
	.align		8
        /*0038*/ 	.dword	_ZN39_INTERNAL_04b18495_4_k_cu_eca6d4d5_37224cuda3std3__419piecewise_constructE
	.align		8
        /*0040*/ 	.dword	_ZN39_INTERNAL_04b18495_4_k_cu_eca6d4d5_37224cuda3std3__48in_placeE
	.align		8
        /*0048*/ 	.dword	_ZN39_INTERNAL_04b18495_4_k_cu_eca6d4d5_37224cuda3std6ranges3__45__cpo4swapE
	.align		8
        /*0050*/ 	.dword	_ZN39_INTERNAL_04b18495_4_k_cu_eca6d4d5_37224cuda3std6ranges3__45__cpo9iter_moveE
	.align		8
        /*0058*/ 	.dword	_ZN39_INTERNAL_04b18495_4_k_cu_eca6d4d5_37224cute7productE
	.align		8
        /*0060*/ 	.dword	_ZN39_INTERNAL_04b18495_4_k_cu_eca6d4d5_37224cute1_E
	.align		8
        /*0068*/ 	.dword	$str$22
	.align		8
        /*0070*/ 	.dword	$str$23


//--------------------- .text._ZN7cutlass13device_kernelINS_4gemm6kernel13GemmUniversalIN4cute5tupleIJiiiiEEENS1_10collective13CollectiveMmaINS1_34MainloopSm90TmaGmmaWarpSpecializedILi3ENS5_IJNS4_1CILi2EEENSA_ILi1EEESC_EEENS1_35KernelTmaWarpSpecializedCooperativeEEENS5_IJNSA_ILi256EEESG_NSA_ILi32EEEEEENS_6half_tENS5_IJlSC_lEEESJ_SK_NS4_8TiledMMAINS4_8MMA_AtomIJNS4_4SM904GMMA26MMA_64x256x16_F32F16F16_SSILNSO_5MajorE0ELSQ_0ELNSO_7ScaleInE1ELSR_1EEEEEENS4_6LayoutISD_NS5_IJSC_NSA_ILi0EEESV_EEEEENS5_IJNS4_10UnderscoreESY_SY_EEEEENS4_13SM90_TMA_LOADENS4_14ComposedLayoutINS4_7SwizzleILi2ELi4ELi3EEENS4_18smem_ptr_flag_bitsILi16EEENSU_INS5_IJNSA_ILi8EEESH_EEENS5_IJSH_SC_EEEEEEEvNS4_8identityENS4_23SM90_TMA_LOAD_MULTICASTES1B_vS1C_EENS_8epilogue10collective6detail29Sm90TmaWarpSpecializedAdapterINS1G_15DefaultEpilogueISJ_SK_SK_NS1F_6thread17LinearCombinationISJ_Li1EffLNS1K_9ScaleType4KindE0ELNS_15FloatRoundStyleE2ESJ_EENS1_15EpilogueDefaultEEEEEvvEEEEvNT_6ParamsE --------------------------
	.section	.text._ZN7cutlass13device_kernelINS_4gemm6kernel13GemmUniversalIN4cute5tupleIJiiiiEEENS1_10collective13CollectiveMmaINS1_34MainloopSm90TmaGmmaWarpSpecializedILi3ENS5_IJNS4_1CILi2EEENSA_ILi1EEESC_EEENS1_35KernelTmaWarpSpecializedCooperativeEEENS5_IJNSA_ILi256EEESG_NSA_ILi32EEEEEENS_6half_tENS5_IJlSC_lEEESJ_SK_NS4_8TiledMMAINS4_8MMA_AtomIJNS4_4SM904GMMA26MMA_64x256x16_F32F16F16_SSILNSO_5MajorE0ELSQ_0ELNSO_7ScaleInE1ELSR_1EEEEEENS4_6LayoutISD_NS5_IJSC_NSA_ILi0EEESV_EEEEENS5_IJNS4_10UnderscoreESY_SY_EEEEENS4_13SM90_TMA_LOADENS4_14ComposedLayoutINS4_7SwizzleILi2ELi4ELi3EEENS4_18smem_ptr_flag_bitsILi16EEENSU_INS5_IJNSA_ILi8EEESH_EEENS5_IJSH_SC_EEEEEEEvNS4_8identityENS4_23SM90_TMA_LOAD_MULTICASTES1B_vS1C_EENS_8epilogue10collective6detail29Sm90TmaWarpSpecializedAdapterINS1G_15DefaultEpilogueISJ_SK_SK_NS1F_6thread17LinearCombinationISJ_Li1EffLNS1K_9ScaleType4KindE0ELNS_15FloatRoundStyleE2ESJ_EENS1_15EpilogueDefaultEEEEEvvEEEEvNT_6ParamsE,"ax",@progbits
	.align	128
.text._ZN7cutlass13device_kernelINS_4gemm6kernel13GemmUniversalIN4cute5tupleIJiiiiEEENS1_10collective13CollectiveMmaINS1_34MainloopSm90TmaGmmaWarpSpecializedILi3ENS5_IJNS4_1CILi2EEENSA_ILi1EEESC_EEENS1_35KernelTmaWarpSpecializedCooperativeEEENS5_IJNSA_ILi256EEESG_NSA_ILi32EEEEEENS_6half_tENS5_IJlSC_lEEESJ_SK_NS4_8TiledMMAINS4_8MMA_AtomIJNS4_4SM904GMMA26MMA_64x256x16_F32F16F16_SSILNSO_5MajorE0ELSQ_0ELNSO_7ScaleInE1ELSR_1EEEEEENS4_6LayoutISD_NS5_IJSC_NSA_ILi0EEESV_EEEEENS5_IJNS4_10UnderscoreESY_SY_EEEEENS4_13SM90_TMA_LOADENS4_14ComposedLayoutINS4_7SwizzleILi2ELi4ELi3EEENS4_18smem_ptr_flag_bitsILi16EEENSU_INS5_IJNSA_ILi8EEESH_EEENS5_IJSH_SC_EEEEEEEvNS4_8identityENS4_23SM90_TMA_LOAD_MULTICASTES1B_vS1C_EENS_8epilogue10collective6detail29Sm90TmaWarpSpecializedAdapterINS1G_15DefaultEpilogueISJ_SK_SK_NS1F_6thread17LinearCombinationISJ_Li1EffLNS1K_9ScaleType4KindE0ELNS_15FloatRoundStyleE2ESJ_EENS1_15EpilogueDefaultEEEEEvvEEEEvNT_6ParamsE:
        .type           _ZN7cutlass13device_kernelINS_4gemm6kernel13GemmUniversalIN4cute5tupleIJiiiiEEENS1_10collective13CollectiveMmaINS1_34MainloopSm90TmaGmmaWarpSpecializedILi3ENS5_IJNS4_1CILi2EEENSA_ILi1EEESC_EEENS1_35KernelTmaWarpSpecializedCooperativeEEENS5_IJNSA_ILi256EEESG_NSA_ILi32EEEEEENS_6half_tENS5_IJlSC_lEEESJ_SK_NS4_8TiledMMAINS4_8MMA_AtomIJNS4_4SM904GMMA26MMA_64x256x16_F32F16F16_SSILNSO_5MajorE0ELSQ_0ELNSO_7ScaleInE1ELSR_1EEEEEENS4_6LayoutISD_NS5_IJSC_NSA_ILi0EEESV_EEEEENS5_IJNS4_10UnderscoreESY_SY_EEEEENS4_13SM90_TMA_LOADENS4_14ComposedLayoutINS4_7SwizzleILi2ELi4ELi3EEENS4_18smem_ptr_flag_bitsILi16EEENSU_INS5_IJNSA_ILi8EEESH_EEENS5_IJSH_SC_EEEEEEEvNS4_8identityENS4_23SM90_TMA_LOAD_MULTICASTES1B_vS1C_EENS_8epilogue10collective6detail29Sm90TmaWarpSpecializedAdapterINS1G_15DefaultEpilogueISJ_SK_SK_NS1F_6thread17LinearCombinationISJ_Li1EffLNS1K_9ScaleType4KindE0ELNS_15FloatRoundStyleE2ESJ_EENS1_15EpilogueDefaultEEEEEvvEEEEvNT_6ParamsE,@function
        .size           _ZN7cutlass13device_kernelINS_4gemm6kernel13GemmUniversalIN4cute5tupleIJiiiiEEENS1_10collective13CollectiveMmaINS1_34MainloopSm90TmaGmmaWarpSpecializedILi3ENS5_IJNS4_1CILi2EEENSA_ILi1EEESC_EEENS1_35KernelTmaWarpSpecializedCooperativeEEENS5_IJNSA_ILi256EEESG_NSA_ILi32EEEEEENS_6half_tENS5_IJlSC_lEEESJ_SK_NS4_8TiledMMAINS4_8MMA_AtomIJNS4_4SM904GMMA26MMA_64x256x16_F32F16F16_SSILNSO_5MajorE0ELSQ_0ELNSO_7ScaleInE1ELSR_1EEEEEENS4_6LayoutISD_NS5_IJSC_NSA_ILi0EEESV_EEEEENS5_IJNS4_10UnderscoreESY_SY_EEEEENS4_13SM90_TMA_LOADENS4_14ComposedLayoutINS4_7SwizzleILi2ELi4ELi3EEENS4_18smem_ptr_flag_bitsILi16EEENSU_INS5_IJNSA_ILi8EEESH_EEENS5_IJSH_SC_EEEEEEEvNS4_8identityENS4_23SM90_TMA_LOAD_MULTICASTES1B_vS1C_EENS_8epilogue10collective6detail29Sm90TmaWarpSpecializedAdapterINS1G_15DefaultEpilogueISJ_SK_SK_NS1F_6thread17LinearCombinationISJ_Li1EffLNS1K_9ScaleType4KindE0ELNS_15FloatRoundStyleE2ESJ_EENS1_15EpilogueDefaultEEEEEvvEEEEvNT_6ParamsE,(.L_x_579 - _ZN7cutlass13device_kernelINS_4gemm6kernel13GemmUniversalIN4cute5tupleIJiiiiEEENS1_10collective13CollectiveMmaINS1_34MainloopSm90TmaGmmaWarpSpecializedILi3ENS5_IJNS4_1CILi2EEENSA_ILi1EEESC_EEENS1_35KernelTmaWarpSpecializedCooperativeEEENS5_IJNSA_ILi256EEESG_NSA_ILi32EEEEEENS_6half_tENS5_IJlSC_lEEESJ_SK_NS4_8TiledMMAINS4_8MMA_AtomIJNS4_4SM904GMMA26MMA_64x256x16_F32F16F16_SSILNSO_5MajorE0ELSQ_0ELNSO_7ScaleInE1ELSR_1EEEEEENS4_6LayoutISD_NS5_IJSC_NSA_ILi0EEESV_EEEEENS5_IJNS4_10UnderscoreESY_SY_EEEEENS4_13SM90_TMA_LOADENS4_14ComposedLayoutINS4_7SwizzleILi2ELi4ELi3EEENS4_18smem_ptr_flag_bitsILi16EEENSU_INS5_IJNSA_ILi8EEESH_EEENS5_IJSH_SC_EEEEEEEvNS4_8identityENS4_23SM90_TMA_LOAD_MULTICASTES1B_vS1C_EENS_8epilogue10collective6detail29Sm90TmaWarpSpecializedAdapterINS1G_15DefaultEpilogueISJ_SK_SK_NS1F_6thread17LinearCombinationISJ_Li1EffLNS1K_9ScaleType4KindE0ELNS_15FloatRoundStyleE2ESJ_EENS1_15EpilogueDefaultEEEEEvvEEEEvNT_6ParamsE)
        .other          _ZN7cutlass13device_kernelINS_4gemm6kernel13GemmUniversalIN4cute5tupleIJiiiiEEENS1_10collective13CollectiveMmaINS1_34MainloopSm90TmaGmmaWarpSpecializedILi3ENS5_IJNS4_1CILi2EEENSA_ILi1EEESC_EEENS1_35KernelTmaWarpSpecializedCooperativeEEENS5_IJNSA_ILi256EEESG_NSA_ILi32EEEEEENS_6half_tENS5_IJlSC_lEEESJ_SK_NS4_8TiledMMAINS4_8MMA_AtomIJNS4_4SM904GMMA26MMA_64x256x16_F32F16F16_SSILNSO_5MajorE0ELSQ_0ELNSO_7ScaleInE1ELSR_1EEEEEENS4_6LayoutISD_NS5_IJSC_NSA_ILi0EEESV_EEEEENS5_IJNS4_10UnderscoreESY_SY_EEEEENS4_13SM90_TMA_LOADENS4_14ComposedLayoutINS4_7SwizzleILi2ELi4ELi3EEENS4_18smem_ptr_flag_bitsILi16EEENSU_INS5_IJNSA_ILi8EEESH_EEENS5_IJSH_SC_EEEEEEEvNS4_8identityENS4_23SM90_TMA_LOAD_MULTICASTES1B_vS1C_EENS_8epilogue10collective6detail29Sm90TmaWarpSpecializedAdapterINS1G_15DefaultEpilogueISJ_SK_SK_NS1F_6thread17LinearCombinationISJ_Li1EffLNS1K_9ScaleType4KindE0ELNS_15FloatRoundStyleE2ESJ_EENS1_15EpilogueDefaultEEEEEvvEEEEvNT_6ParamsE,@"STO_CUDA_ENTRY STV_DEFAULT"
_ZN7cutlass13device_kernelINS_4gemm6kernel13GemmUniversalIN4cute5tupleIJiiiiEEENS1_10collective13CollectiveMmaINS1_34MainloopSm90TmaGmmaWarpSpecializedILi3ENS5_IJNS4_1CILi2EEENSA_ILi1EEESC_EEENS1_35KernelTmaWarpSpecializedCooperativeEEENS5_IJNSA_ILi256EEESG_NSA_ILi32EEEEEENS_6half_tENS5_IJlSC_lEEESJ_SK_NS4_8TiledMMAINS4_8MMA_AtomIJNS4_4SM904GMMA26MMA_64x256x16_F32F16F16_SSILNSO_5MajorE0ELSQ_0ELNSO_7ScaleInE1ELSR_1EEEEEENS4_6LayoutISD_NS5_IJSC_NSA_ILi0EEESV_EEEEENS5_IJNS4_10UnderscoreESY_SY_EEEEENS4_13SM90_TMA_LOADENS4_14ComposedLayoutINS4_7SwizzleILi2ELi4ELi3EEENS4_18smem_ptr_flag_bitsILi16EEENSU_INS5_IJNSA_ILi8EEESH_EEENS5_IJSH_SC_EEEEEEEvNS4_8identityENS4_23SM90_TMA_LOAD_MULTICASTES1B_vS1C_EENS_8epilogue10collective6detail29Sm90TmaWarpSpecializedAdapterINS1G_15DefaultEpilogueISJ_SK_SK_NS1F_6thread17LinearCombinationISJ_Li1EffLNS1K_9ScaleType4KindE0ELNS_15FloatRoundStyleE2ESJ_EENS1_15EpilogueDefaultEEEEEvvEEEEvNT_6ParamsE:
[----:B------:R-:W0:Y:S02]  /*0000*/  LDC R1, c[0x0][0x28] ;  /* 0x00000a00ff017b82 */ /* 0x000e240000000800 */
[----:B0-----:R-:W-:Y:S01]  /*0010*/  VIADD R1, R1, 0xfffffb40 ;  /* 0xfffffb4001017836 */ /* 0x001fe20000000000 */
[----:B------:R-:W0:Y:S01]  /*0020*/  S2R R4, SR_TID.X ;  /* 0x0000000000047919 */ /* 0x000e220000002100 */
[----:B------:R-:W-:Y:S01]  /*0030*/  ELECT P0, URZ, PT ;  /* 0x00000000003f782f */ /* 0x000fe20003800000 */
[----:B------:R-:W-:Y:S01]  /*0040*/  BSSY B0, `(.L_x_0) ;  /* 0x0000015000007945 */ /* 0x000fe20003800000 */
[--C-:B0-----:R-:W-:Y:S02]  /*0050*/  SHF.R.U32.HI R0, RZ, 0x5, R4.reuse ;  /* 0x00000005ff007819 */ /* 0x101fe40000011604 */
[----:B------:R-:W-:-:S03]  /*0060*/  SHF.R.U32.HI R2, RZ, 0x7, R4 ;  /* 0x00000007ff027819 */ /* 0x000fc60000011604 */
[----:B------:R-:W0:Y:S04]  /*0070*/  SHFL.IDX PT, R3, R0, RZ, 0x1f ;  /* 0x00001fff00037589 */ /* 0x000e2800000e0000 */
[----:B------:R-:W1:Y:S01]  /*0080*/  SHFL.IDX PT, R2, R2, RZ, 0x1f ;  /* 0x00001fff02027589 */ /* 0x000e6200000e0000 */
[----:B0-----:R-:W-:Y:S02]  /*0090*/  R2UR UR9, R3 ;  /* 0x00000000030972ca */ /* 0x001fe400000e0000 */
[----:B-1----:R-:W-:-:S11]  /*00a0*/  R2UR UR5, R2 ;  /* 0x00000000020572ca */ /* 0x002fd600000e0000 */
[----:B------:R-:W-:Y:S02]  /*00b0*/  USHF.R.S32.HI UR4, URZ, 0x1f, UR9 ;  /* 0x0000001f3f047899 */ /* 0x000fe40008011409 */
[----:B------:R-:W-:Y:S02]  /*00c0*/  ISETP.NE.OR P0, PT, RZ, UR9, !P0 ;  /* 0x00000009ff007c0c */ /* 0x000fe4000c705670 */
[----:B------:R-:W-:-:S04]  /*00d0*/  ULEA.HI UR4, UR4, UR9, URZ, 0x2 ;  /* 0x0000000904047291 */ /* 0x000fc8000f8f103f */
[----:B------:R-:W-:-:S04]  /*00e0*/  ULOP3.LUT UR4, UR4, 0xfffffffc, URZ, 0xc0, !UPT ;  /* 0xfffffffc04047892 */ /* 0x000fc8000f8ec03f */
[----:B------:R-:W-:-:S03]  /*00f0*/  UIADD3 UR9, UR9, -UR4, URZ ;  /* 0x8000000409097290 */ /* 0x000fc6000fffe03f */
[----:B------:R-:W-:Y:S09]  /*0100*/  @P0 BRA `(.L_x_1) ;  /* 0x0000000000200947 */ /* 0x000ff20003800000 */
[----:B------:R-:W-:Y:S02]  /*0110*/  ULDC.64 UR6, c[0x0][0x198] ;  /* 0x0000660000067ab9 */ /* 0x000fe40000000a00 */
[----:B------:R-:W-:Y:S02]  /*0120*/  UIADD3 UR10, UP0, UR6, 0xf0, URZ ;  /* 0x000000f0060a7890 */ /* 0x000fe4000ff1e03f */
[----:B------:R-:W-:Y:S02]  /*0130*/  UIADD3 UR6, UP1, UR6, 0x1f0, URZ ;  /* 0x000001f006067890 */ /* 0x000fe4000ff3e03f */
[----:B------:R-:W-:Y:S02]  /*0140*/  UIADD3.X UR11, URZ, UR7, URZ, UP0, !UPT ;  /* 0x000000073f0b7290 */ /* 0x000fe400087fe43f */
[----:B------:R-:W-:-:S07]  /*0150*/  UIADD3.X UR7, URZ, UR7, URZ, UP1, !UPT ;  /* 0x000000073f077290 */ /* 0x000fce0008ffe43f */
[----:B------:R0:W-:Y:S02]  /*0160*/  UTMACCTL.PF [UR10] ;  /* 0x000000000a0079b9 */ /* 0x0001e40008040000 */
[----:B------:R0:W-:Y:S02]  /*0170*/  UTMACCTL.PF [UR6] ;  /* 0x00000000060079b9 */ /* 0x0001e40008040000 */
[----:B0-----:R-:W-:Y:S01]  /*0180*/  NOP ;  /* 0x0000000000007918 */ /* 0x001fe20000000000 */
.L_x_1:
[----:B------:R-:W-:Y:S05]  /*0190*/  BSYNC B0 ;  /* 0x0000000000007941 */ /* 0x000fea0003800000 */
.L_x_0:
[----:B------:R-:W0:Y:S01]  /*01a0*/  SHFL.IDX PT, R2, R0, RZ, 0x1f ;  /* 0x00001fff00027589 */ /* 0x000e2200000e0000 */
[----:B------:R-:W-:Y:S01]  /*01b0*/  UISETP.NE.AND UP0, UPT, UR9, 0x3, UPT ;  /* 0x000000030900788c */ /* 0x000fe2000bf05270 */
[----:B------:R-:W-:Y:S01]  /*01c0*/  ISETP.NE.AND P1, PT, RZ, UR5, PT ;  /* 0x00000005ff007c0c */ /* 0x000fe2000bf25270 */
[----:B------:R-:W-:Y:S02]  /*01d0*/  UIADD3 UR16, UR5, -0x1, URZ ;  /* 0xffffffff05107890 */ /* 0x000fe4000fffe03f */
[----:B------:R-:W-:Y:S02]  /*01e0*/  UISETP.EQ.OR UP0, UPT, UR9, URZ, !UP0 ;  /* 0x0000003f0900728c */ /* 0x000fe4000c702670 */
[----:B------:R-:W-:Y:S02]  /*01f0*/  UISETP.GE.U32.AND UP1, UPT, UR16, 0x2, UPT ;  /* 0x000000021000788c */ /* 0x000fe4000bf26070 */
[----:B------:R-:W-:-:S04]  /*0200*/  UISETP.EQ.AND UP0, UPT, UR5, URZ, UP0 ;  /* 0x0000003f0500728c */ /* 0x000fc80008702270 */
[----:B------:R-:W-:-:S04]  /*0210*/  USEL UR40, URZ, 0x1, !UP0 ;  /* 0x000000013f287887 */ /* 0x000fc8000c000000 */
[----:B------:R-:W-:Y:S01]  /*0220*/  USEL UR40, UR40, 0x2, UP1 ;  /* 0x0000000228287887 */ /* 0x000fe20008800000 */
[----:B0-----:R-:W-:-:S13]  /*0230*/  ISETP.NE.AND P0, PT, R2, RZ, PT ;  /* 0x000000ff0200720c */ /* 0x001fda0003f05270 */
[----:B------:R-:W-:Y:S05]  /*0240*/  @P0 BRA `(.L_x_2) ;  /* 0x0000000000500947 */ /* 0x000fea0003800000 */
[----:B------:R-:W0:Y:S01]  /*0250*/  S2UR UR8, SR_CgaCtaId ;  /* 0x00000000000879c3 */ /* 0x000e220000008800 */
[----:B------:R-:W-:Y:S01]  /*0260*/  UMOV UR4, 0x400 ;  /* 0x0000040000047882 */ /* 0x000fe20000000000 */
[----:B------:R-:W-:Y:S01]  /*0270*/  UMOV UR5, 0x1 ;  /* 0x0000000100057882 */ /* 0x000fe20000000000 */
[----:B------:R-:W-:Y:S01]  /*0280*/  UMOV UR6, 0x4 ;  /* 0x0000000400067882 */ /* 0x000fe20000000000 */
[----:B------:R-:W-:Y:S01]  /*0290*/  ELECT P0, URZ, PT ;  /* 0x00000000003f782f */ /* 0x000fe20003800000 */
[----:B------:R-:W-:-:S04]  /*02a0*/  UIADD3 UR6, -UR6, 0x100000, URZ ;  /* 0x0010000006067890 */ /* 0x000fc8000fffe13f */
[----:B------:R-:W-:Y:S02]  /*02b0*/  USHF.L.U32 UR7, UR6, 0xb, URZ ;  /* 0x0000000b06077899 */ /* 0x000fe4000800063f */
[----:B------:R-:W-:Y:S02]  /*02c0*/  USHF.L.U32 UR6, UR6, 0x1, URZ ;  /* 0x0000000106067899 */ /* 0x000fe4000800063f */
[----:B0-----:R-:W-:Y:S02]  /*02d0*/  ULEA UR8, UR8, UR4, 0x18 ;  /* 0x0000000408087291 */ /* 0x001fe4000f8ec03f */
[----:B------:R-:W-:-:S04]  /*02e0*/  UIADD3 UR4, -UR5, 0x100000, URZ ;  /* 0x0010000005047890 */ /* 0x000fc8000fffe13f */
[----:B------:R-:W-:Y:S02]  /*02f0*/  USHF.L.U32 UR5, UR4, 0xb, URZ ;  /* 0x0000000b04057899 */ /* 0x000fe4000800063f */
[----:B------:R-:W-:Y:S01]  /*0300*/  USHF.L.U32 UR4, UR4, 0x1, URZ ;  /* 0x0000000104047899 */ /* 0x000fe2000800063f */
[----:B------:R-:W0:Y:S11]  /*0310*/  FENCE.VIEW.ASYNC.S ;  /* 0x00000000000073c6 */ /* 0x000e360000000000 */
[----:B0-----:R0:W1:Y:S01]  /*0320*/  SYNCS.EXCH.64 URZ, [UR8], UR4 ;  /* 0x00000004083f75b2 */ /* 0x0010620008000100 */
[----:B------:R0:W2:Y:S01]  /*0330*/  SYNCS.EXCH.64 URZ, [UR8+0x18], UR6 ;  /* 0x00001806083f75b2 */ /* 0x0000a20008000100 */
[----:B------:R0:W3:Y:S01]  /*0340*/  SYNCS.EXCH.64 URZ, [UR8+0x8], UR4 ;  /* 0x00000804083f75b2 */ /* 0x0000e20008000100 */
[----:B------:R0:W4:Y:S01]  /*0350*/  SYNCS.EXCH.64 URZ, [UR8+0x20], UR6 ;  /* 0x00002006083f75b2 */ /* 0x0001220008000100 */
[----:B------:R0:W0:Y:S01]  /*0360*/  SYNCS.EXCH.64 URZ, [UR8+0x10], UR4 ;  /* 0x00001004083f75b2 */ /* 0x0000220008000100 */
[----:B------:R0:W0:Y:S01]  /*0370*/  SYNCS.EXCH.64 URZ, [UR8+0x28], UR6 ;  /* 0x00002806083f75b2 */ /* 0x0000220008000100 */
[----:B------:R-:W-:Y:S01]  /*0380*/  NOP ;  /* 0x0000000000007918 */ /* 0x000fe20000000000 */
.L_x_2:
[----:B------:R-:W5:Y:S01]  /*0390*/  S2UR UR13, SR_CTAID.X ;  /* 0x00000000000d79c3 */ /* 0x000f620000002500 */
[----:B------:R-:W-:Y:S01]  /*03a0*/  SHF.R.S32.HI R3, RZ, 0x1f, R4 ;  /* 0x0000001fff037819 */ /* 0x000fe20000011404 */
[----:B------:R5:W1:Y:S01]  /*03b0*/  SHFL.IDX PT, R6, R0, RZ, 0x1f ;  /* 0x00001fff00067589 */ /* 0x000a6200000e0000 */
[----:B0-----:R-:W-:Y:S01]  /*03c0*/  ULDC UR4, c[0x0][0x150] ;  /* 0x0000540000047ab9 */ /* 0x001fe20000000800 */
[----:B------:R-:W-:Y:S02]  /*03d0*/  ELECT P0, URZ, PT ;  /* 0x00000000003f782f */ /* 0x000fe40003800000 */
[----:B------:R-:W-:Y:S01]  /*03e0*/  LEA.HI R3, R3, R4, RZ, 0x7 ;  /* 0x0000000403037211 */ /* 0x000fe200078f38ff */
[----:B------:R-:W-:Y:S01]  /*03f0*/  ULDC UR5, c[0x0][0x154] ;  /* 0x0000550000057ab9 */ /* 0x000fe20000000800 */
[----:B------:R-:W-:Y:S01]  /*0400*/  SHF.R.S32.HI R7, RZ, 0x1f, R2 ;  /* 0x0000001fff077819 */ /* 0x000fe20000011402 */
[----:B------:R-:W0:Y:S01]  /*0410*/  S2UR UR10, SR_CTAID.Y ;  /* 0x00000000000a79c3 */ /* 0x000e220000002600 */
[----:B------:R-:W-:Y:S01]  /*0420*/  LOP3.LUT R3, R3, 0xffffff80, RZ, 0xc0, !PT ;  /* 0xffffff8003037812 */ /* 0x000fe200078ec0ff */
[----:B------:R-:W-:Y:S01]  /*0430*/  ULDC UR8, c[0x0][0x144] ;  /* 0x0000510000087ab9 */ /* 0x000fe20000000800 */
[----:B------:R-:W-:Y:S01]  /*0440*/  LEA.HI R7, R7, R2, RZ, 0x2 ;  /* 0x0000000207077211 */ /* 0x000fe200078f10ff */
[----:B------:R-:W-:Y:S01]  /*0450*/  NOP ;  /* 0x0000000000007918 */ /* 0x000fe20000000000 */
[----:B------:R-:W-:Y:S01]  /*0460*/  NOP ;  /* 0x0000000000007918 */ /* 0x000fe20000000000 */
[----:B------:R-:W-:Y:S01]  /*0470*/  IMAD.IADD R3, R4, 0x1, -R3 ;  /* 0x0000000104037824 */ /* 0x000fe200078e0a03 */
[----:B------:R-:W-:Y:S01]  /*0480*/  LOP3.LUT R7, R7, 0x3ffffffc, RZ, 0xc0, !PT ;  /* 0x3ffffffc07077812 */ /* 0x000fe200078ec0ff */
[----:B------:R-:W-:Y:S01]  /*0490*/  ULDC UR11, c[0x0][0x148] ;  /* 0x00005200000b7ab9 */ /* 0x000fe20000000800 */
[----:B------:R-:W-:-:S02]  /*04a0*/  IMAD.MOV.U32 R17, RZ, RZ, 0x1 ;  /* 0x00000001ff117424 */ /* 0x000fc400078e00ff */
[----:B------:R-:W-:Y:S01]  /*04b0*/  SHF.R.S32.HI R4, RZ, 0x1f, R3 ;  /* 0x0000001fff047819 */ /* 0x000fe20000011403 */
[----:B------:R-:W-:-:S03]  /*04c0*/  IMAD.IADD R2, R2, 0x1, -R7 ;  /* 0x0000000102027824 */ /* 0x000fc600078e0a07 */
[----:B------:R-:W-:Y:S02]  /*04d0*/  LEA.HI R4, R4, R3, RZ, 0x3 ;  /* 0x0000000304047211 */ /* 0x000fe400078f18ff */
[----:B-----5:R-:W-:Y:S02]  /*04e0*/  I2FP.F32.U32 R5, UR13 ;  /* 0x0000000d00057c45 */ /* 0x020fe40008201000 */
[--C-:B------:R-:W-:Y:S02]  /*04f0*/  SHF.R.S32.HI R0, RZ, 0x3, R4.reuse ;  /* 0x00000003ff007819 */ /* 0x100fe40000011404 */
[----:B-1----:R-:W-:Y:S01]  /*0500*/  ISETP.NE.OR P0, PT, R6, RZ, !P0 ;  /* 0x000000ff0600720c */ /* 0x002fe20004705670 */
[----:B------:R-:W-:Y:S01]  /*0510*/  FMUL R8, R5, UR4 ;  /* 0x0000000405087c20 */ /* 0x000fe20008400000 */
[----:B------:R-:W-:-:S04]  /*0520*/  SHF.R.S32.HI R5, RZ, 0x1f, R4 ;  /* 0x0000001fff057819 */ /* 0x000fc80000011404 */
[----:B------:R-:W-:Y:S01]  /*0530*/  LEA.HI R5, R5, R0, RZ, 0x2 ;  /* 0x0000000005057211 */ /* 0x000fe200078f10ff */
[----:B------:R-:W1:Y:S03]  /*0540*/  F2I.U32.TRUNC.NTZ R8, R8 ;  /* 0x0000000800087305 */ /* 0x000e66000020f000 */
[----:B------:R-:W-:-:S03]  /*0550*/  LOP3.LUT R5, R5, 0xfffffffc, RZ, 0xc0, !PT ;  /* 0xfffffffc05057812 */ /* 0x000fc600078ec0ff */
[----:B------:R-:W-:Y:S01]  /*0560*/  VOTEU.ALL UP0, P0 ;  /* 0x00000000003f7886 */ /* 0x000fe20000000000 */
[----:B------:R-:W-:Y:S01]  /*0570*/  VOTEU.ALL UP1, P0 ;  /* 0x00000000003f7886 */ /* 0x000fe20000020000 */
[----:B------:R-:W-:Y:S01]  /*0580*/  IMAD.IADD R5, R0, 0x1, -R5 ;  /* 0x0000000100057824 */ /* 0x000fe200078e0a05 */
[----:B0-----:R-:W-:Y:S02]  /*0590*/  I2FP.F32.U32 R0, UR10 ;  /* 0x0000000a00007c45 */ /* 0x001fe40008201000 */
[----:B------:R-:W0:Y:S01]  /*05a0*/  @!UP0 S2UR UR7, SR_CgaCtaId ;  /* 0x00000000000789c3 */ /* 0x000e220000008800 */
[----:B------:R-:W-:Y:S01]  /*05b0*/  IMAD R2, R2, 0x4, R5 ;  /* 0x0000000402027824 */ /* 0x000fe200078e0205 */
[----:B------:R-:W-:Y:S01]  /*05c0*/  @!UP0 UMOV UR6, 0x400 ;  /* 0x0000040000068882 */ /* 0x000fe20000000000 */
[----:B------:R-:W-:Y:S01]  /*05d0*/  FMUL R4, R0, UR5 ;  /* 0x0000000500047c20 */ /* 0x000fe20008400000 */
[----:B-1----:R-:W-:Y:S02]  /*05e0*/  R2UR UR4, R8 ;  /* 0x00000000080472ca */ /* 0x002fe400000e0000 */
[----:B------:R-:W-:-:S03]  /*05f0*/  LEA.HI R0, R2, R2, RZ, 0x1 ;  /* 0x0000000202007211 */ /* 0x000fc600078f08ff */
[----:B------:R-:W1:Y:S01]  /*0600*/  F2I.U32.TRUNC.NTZ R4, R4 ;  /* 0x0000000400047305 */ /* 0x000e62000020f000 */
[----:B------:R-:W-:-:S04]  /*0610*/  LOP3.LUT R5, R0, 0xfffffffe, RZ, 0xc0, !PT ;  /* 0xfffffffe00057812 */ /* 0x000fc800078ec0ff */
[----:B------:R-:W-:-:S03]  /*0620*/  IADD3 R5, R2, -R5, RZ ;  /* 0x8000000502057210 */ /* 0x000fc60007ffe0ff */
[----:B------:R-:W-:-:S04]  /*0630*/  UIADD3 UR4, -UR4, URZ, URZ ;  /* 0x0000003f04047290 */ /* 0x000fc8000fffe13f */
[----:B------:R-:W-:Y:S01]  /*0640*/  UIMAD UR8, UR8, UR4, UR13 ;  /* 0x00000004080872a4 */ /* 0x000fe2000f8e020d */
[----:B-1----:R-:W-:Y:S02]  /*0650*/  R2UR UR12, R4 ;  /* 0x00000000040c72ca */ /* 0x002fe400000e0000 */
[----:B------:R-:W-:Y:S01]  /*0660*/  UMOV UR4, 0x20 ;  /* 0x0000002000047882 */ /* 0x000fe20000000000 */
[----:B------:R-:W1:Y:S02]  /*0670*/  LDC R4, c[0x0][0x140] ;  /* 0x00005000ff047b82 */ /* 0x000e640000000800 */
[----:B------:R-:W-:Y:S01]  /*0680*/  ISETP.NE.AND P3, PT, R5, UR8, PT ;  /* 0x0000000805007c0c */ /* 0x000fe2000bf65270 */
[----:B------:R-:W-:-:S04]  /*0690*/  @!UP0 UIADD3 UR4, -UR4, 0x100000, URZ ;  /* 0x0010000004048890 */ /* 0x000fc8000fffe13f */
[----:B------:R-:W-:Y:S02]  /*06a0*/  @!UP0 USHF.L.U32 UR5, UR4, 0xb, URZ ;  /* 0x0000000b04058899 */ /* 0x000fe4000800063f */
[----:B------:R-:W-:Y:S01]  /*06b0*/  @!UP0 USHF.L.U32 UR4, UR4, 0x1, URZ ;  /* 0x0000000104048899 */ /* 0x000fe2000800063f */
[C---:B------:R-:W-:Y:S01]  /*06c0*/  IMAD.SHL.U32 R5, R2.reuse, 0x4, RZ ;  /* 0x0000000402057824 */ /* 0x040fe200078e00ff */
[----:B0-----:R-:W-:Y:S01]  /*06d0*/  @!UP0 ULEA UR6, UR7, UR6, 0x18 ;  /* 0x0000000607068291 */ /* 0x001fe2000f8ec03f */
[----:B------:R-:W-:Y:S01]  /*06e0*/  VOTEU.ALL UP0, P0 ;  /* 0x00000000003f7886 */ /* 0x000fe20000000000 */
[----:B------:R-:W-:Y:S02]  /*06f0*/  LOP3.LUT P0, RZ, R3, 0x7, RZ, 0xc0, !PT ;  /* 0x0000000703ff7812 */ /* 0x000fe4000780c0ff */
[----:B------:R-:W-:Y:S01]  /*0700*/  LOP3.LUT R152, R2, 0xc, R5, 0x78, !PT ;  /* 0x0000000c02987812 */ /* 0x000fe200078e7805 */
[----:B------:R-:W-:-:S03]  /*0710*/  UIADD3 UR12, -UR12, URZ, URZ ;  /* 0x0000003f0c0c7290 */ /* 0x000fc6000fffe13f */
[C---:B------:R-:W-:Y:S02]  /*0720*/  ISETP.LT.U32.AND P0, PT, R152.reuse, 0x2, !P0 ;  /* 0x000000029800780c */ /* 0x040fe40004701070 */
[----:B------:R-:W-:Y:S01]  /*0730*/  @P3 LEA.HI R0, R152, R152, RZ, 0x1 ;  /* 0x0000009898003211 */ /* 0x000fe200078f08ff */
[----:B------:R-:W0:Y:S02]  /*0740*/  FENCE.VIEW.ASYNC.S ;  /* 0x00000000000073c6 */ /* 0x000e240000000000 */
[----:B0-----:R-:W0:Y:S01]  /*0750*/  @!UP0 SYNCS.EXCH.64 URZ, [UR6+0x40], UR4 ;  /* 0x00004004063f85b2 */ /* 0x001e220008000100 */
[----:B------:R-:W-:Y:S02]  /*0760*/  @P3 SHF.R.S32.HI R0, RZ, 0x1, R0 ;  /* 0x00000001ff003819 */ /* 0x000fe40000011400 */
[----:B-1----:R-:W-:Y:S01]  /*0770*/  ISETP.EQ.U32.AND P2, PT, R4, 0x1, PT ;  /* 0x000000010400780c */ /* 0x002fe20003f42070 */
[----:B------:R1:W0:Y:S01]  /*0780*/  @!UP1 SYNCS.EXCH.64 URZ, [UR6+0x48], UR4 ;  /* 0x00004804063f95b2 */ /* 0x0002220008000100 */
[----:B------:R-:W-:Y:S01]  /*0790*/  NOP ;  /* 0x0000000000007918 */ /* 0x000fe20000000000 */
[----:B-1----:R-:W-:-:S06]  /*07a0*/  UIMAD UR4, UR11, UR12, UR10 ;  /* 0x0000000c0b0472a4 */ /* 0x002fcc000f8e020a */
[----:B------:R-:W-:Y:S02]  /*07b0*/  @P3 ISETP.NE.AND P4, PT, R0, UR4, PT ;  /* 0x0000000400003c0c */ /* 0x000fe4000bf85270 */
[----:B------:R-:W-:Y:S02]  /*07c0*/  SEL R0, RZ, 0x1, !P0 ;  /* 0x00000001ff007807 */ /* 0x000fe40004000000 */
[----:B------:R-:W-:-:S04]  /*07d0*/  @P3 SEL R17, RZ, 0x1, P4 ;  /* 0x00000001ff113807 */ /* 0x000fc80002000000 */
[----:B------:R-:W-:Y:S01]  /*07e0*/  LOP3.LUT R17, R17, R0, RZ, 0xc0, !PT ;  /* 0x0000000011117212 */ /* 0x000fe200078ec0ff */
[----:B------:R-:W-:Y:S06]  /*07f0*/  @!P2 BRA `(.L_x_3) ;  /* 0x000000000008a947 */ /* 0x000fec0003800000 */
[----:B0-234-:R-:W-:Y:S01]  /*0800*/  UCGABAR_ARV ;  /* 0x00000000000079c7 */ /* 0x01dfe20008000000 */
[----:B------:R-:W-:Y:S05]  /*0810*/  BRA `(.L_x_4) ;  /* 0x0000000000047947 */ /* 0x000fea0003800000 */
.L_x_3:
[----:B0-234-:R-:W-:Y:S01]  /*0820*/  NOP ;  /* 0x0000000000007918 */ /* 0x01dfe20000000000 */
.L_x_4:
[----:B------:R-:W-:Y:S01]  /*0830*/  ULDC UR4, c[0x0][0x65c] ;  /* 0x0001970000047ab9 */ /* 0x000fe20000000800 */
[----:B------:R-:W-:Y:S01]  /*0840*/  UMOV UR5, URZ ;  /* 0x0000003f00057c82 */ /* 0x000fe20008000000 */
[----:B------:R-:W-:-:S03]  /*0850*/  UISETP.NE.AND UP0, UPT, UR4, 0x1, UPT ;  /* 0x000000010400788c */ /* 0x000fc6000bf05270 */
[----:B------:R-:W-:Y:S01]  /*0860*/  UMOV UR4, UR13 ;  /* 0x0000000d00047c82 */ /* 0x000fe20008000000 */
[----:B------:R-:W-:Y:S02]  /*0870*/  UP2UR UR45, UPR, URZ, 0x1 ;  /* 0x000000013f2d7883 */ /* 0x000fe40008000000 */
[----:B------:R-:W-:Y:S02]  /*0880*/  PLOP3.LUT P0, PT, PT, PT, UP0, 0x80, 0x0 ;  /* 0x000000000000781c */ /* 0x000fe40003f0f008 */
[----:B------:R-:W-:Y:S02]  /*0890*/  PLOP3.LUT P3, PT, PT, PT, UP0, 0x80, 0x0 ;  /* 0x000000000000781c */ /* 0x000fe40003f6f008 */
[----:B------:R-:W-:Y:S01]  /*08a0*/  PLOP3.LUT P5, PT, PT, PT, UP0, 0x80, 0x0 ;  /* 0x000000000000781c */ /* 0x000fe20003faf008 */
[----:B------:R-:W-:Y:S01]  /*08b0*/  @UP0 ULDC UR14, c[0x0][0x10] ;  /* 0x00000400000e0ab9 */ /* 0x000fe20000000800 */
[----:B------:R-:W-:Y:S01]  /*08c0*/  @UP0 UMOV UR6, UR10 ;  /* 0x0000000a00060c82 */ /* 0x000fe20008000000 */
[----:B------:R-:W-:Y:S01]  /*08d0*/  @UP0 UMOV UR7, URZ ;  /* 0x0000003f00070c82 */ /* 0x000fe20008000000 */
[----:B------:R-:W-:Y:S01]  /*08e0*/  PLOP3.LUT P4, PT, PT, PT, UP0, 0x80, 0x0 ;  /* 0x000000000000781c */ /* 0x000fe20003f8f008 */
[----:B------:R-:W-:-:S03]  /*08f0*/  @UP0 UIMAD.WIDE.U32 UR14, UR13, UR14, UR6 ;  /* 0x0000000e0d0e02a5 */ /* 0x000fc6000f8e0006 */
[----:B------:R-:W-:Y:S01]  /*0900*/  @!UP0 ULDC UR7, c[0x0][0xc] ;  /* 0x0000030000078ab9 */ /* 0x000fe20000000800 */
[----:B------:R-:W-:Y:S01]  /*0910*/  @UP0 UMOV UR6, URZ ;  /* 0x0000003f00060c82 */ /* 0x000fe20008000000 */
[----:B------:R-:W-:Y:S01]  /*0920*/  @!UP0 UIMAD.WIDE.U32 UR4, UR10, UR7, UR4 ;  /* 0x000000070a0482a5 */ /* 0x000fe2000f8e0004 */
[----:B------:R-:W-:Y:S01]  /*0930*/  IMAD.U32 R2, RZ, RZ, UR14 ;  /* 0x0000000eff027e24 */ /* 0x000fe2000f8e00ff */
[----:B------:R-:W-:Y:S02]  /*0940*/  @UP0 UIADD3 UR6, UR15, UR6, URZ ;  /* 0x000000060f060290 */ /* 0x000fe4000fffe03f */
[----:B------:R-:W-:Y:S02]  /*0950*/  IMAD.U32 R3, RZ, RZ, UR15 ;  /* 0x0000000fff037e24 */ /* 0x000fe4000f8e00ff */
[----:B------:R-:W-:Y:S02]  /*0960*/  @P0 IMAD.MOV.U32 R7, RZ, RZ, R2 ;  /* 0x000000ffff070224 */ /* 0x000fe400078e0002 */
[----:B------:R-:W-:Y:S01]  /*0970*/  IMAD.U32 R5, RZ, RZ, UR5 ;  /* 0x00000005ff057e24 */ /* 0x000fe2000f8e00ff */
[----:B------:R-:W-:Y:S01]  /*0980*/  @P3 MOV R6, UR6 ;  /* 0x0000000600063c02 */ /* 0x000fe20008000f00 */
[----:B------:R-:W-:-:S02]  /*0990*/  IMAD.U32 R2, RZ, RZ, UR4 ;  /* 0x00000004ff027e24 */ /* 0x000fc4000f8e00ff */
[----:B------:R-:W-:Y:S01]  /*09a0*/  IMAD.U32 R3, RZ, RZ, UR5 ;  /* 0x00000005ff037e24 */ /* 0x000fe2000f8e00ff */
[----:B------:R-:W-:Y:S01]  /*09b0*/  @!P5 MOV R6, R5 ;  /* 0x000000050006d202 */ /* 0x000fe20000000f00 */
[----:B------:R-:W-:Y:S02]  /*09c0*/  @!P4 IMAD.MOV.U32 R7, RZ, RZ, R2 ;  /* 0x000000ffff07c224 */ /* 0x000fe400078e0002 */
[----:B------:R-:W-:Y:S02]  /*09d0*/  IMAD.U32 R4, RZ, RZ, UR4 ;  /* 0x00000004ff047e24 */ /* 0x000fe4000f8e00ff */
[----:B------:R0:W-:Y:S04]  /*09e0*/  STL [R1+0x200], R6 ;  /* 0x0002000601007387 */ /* 0x0001e80000100800 */
[----:B------:R0:W-:Y:S01]  /*09f0*/  STL [R1+0x204], R7 ;  /* 0x0002040701007387 */ /* 0x0001e20000100800 */
[----:B------:R-:W-:Y:S05]  /*0a00*/  @!P2 BRA `(.L_x_5) ;  /* 0x00000000000ca947 */ /* 0x000fea0003800000 */
[----:B------:R-:W-:Y:S01]  /*0a10*/  UCGABAR_WAIT ;  /* 0x0000000000007dc7 */ /* 0x000fe20008000000 */
[----:B------:R-:W-:Y:S01]  /*0a20*/  CCTL.IVALL ;  /* 0x00000000ff00798f */ /* 0x000fe20002000000 */
[----:B------:R-:W-:Y:S05]  /*0a30*/  BRA `(.L_x_6) ;  /* 0x0000000000047947 */ /* 0x000fea0003800000 */
.L_x_5:
[----:B------:R-:W-:Y:S06]  /*0a40*/  BAR.SYNC.DEFER_BLOCKING 0x0 ;  /* 0x0000000000007b1d */ /* 0x000fec0000010000 */
.L_x_6:
[----:B------:R-:W-:Y:S05]  /*0a50*/  @!P1 BRA `(.L_x_7) ;  /* 0x0000015400b09947 */ /* 0x000fea0003800000 */
[----:B------:R-:W-:-:S06]  /*0a60*/  UISETP.GT.U32.AND UP0, UPT, UR16, 0x1, UPT ;  /* 0x000000011000788c */ /* 0x000fcc000bf04070 */
[----:B------:R-:W-:-:S13]  /*0a70*/  PLOP3.LUT P0, PT, PT, PT, UP0, 0x80, 0x0 ;  /* 0x000000000000781c */ /* 0x000fda0003f0f008 */
[----:B------:R-:W-:Y:S05]  /*0a80*/  @P0 EXIT ;  /* 0x000000000000094d */ /* 0x000fea0003800000 */
[----:B------:R-:W-:Y:S01]  /*0a90*/  ULDC.64 UR4, c[0x0][0x650] ;  /* 0x0001940000047ab9 */ /* 0x000fe20000000a00 */
[----:B------:R-:W-:Y:S01]  /*0aa0*/  UMOV UR41, 0xffffffff ;  /* 0xffffffff00297882 */ /* 0x000fe20000000000 */
[----:B------:R-:W-:Y:S01]  /*0ab0*/  ISETP.GE.U32.AND P0, PT, R7, UR4, PT ;  /* 0x0000000407007c0c */ /* 0x000fe2000bf06070 */
[----:B------:R-:W-:Y:S01]  /*0ac0*/  UMOV UR42, 0xffffffff ;  /* 0xffffffff002a7882 */ /* 0x000fe20000000000 */
[----:B------:R-:W-:Y:S01]  /*0ad0*/  UMOV UR43, 0xffffffff ;  /* 0xffffffff002b7882 */ /* 0x000fe20000000000 */
[----:B------:R-:W-:Y:S02]  /*0ae0*/  PRMT R0, RZ, 0x7610, R0 ;  /* 0x00007610ff007816 */ /* 0x000fe40000000000 */
[----:B------:R-:W-:-:S13]  /*0af0*/  ISETP.GE.U32.AND.EX P0, PT, R6, UR5, PT, P0 ;  /* 0x0000000506007c0c */ /* 0x000fda000bf06100 */
[----:B------:R-:W-:Y:S05]  /*0b00*/  @P0 BRA `(.L_x_8) ;  /* 0x0000000400480947 */ /* 0x000fea0003800000 */
[----:B------:R-:W-:Y:S01]  /*0b10*/  ULDC.64 UR16, c[0x0][0x628] ;  /* 0x00018a0000107ab9 */ /* 0x000fe20000000a00 */
[C---:B------:R-:W-:Y:S01]  /*0b20*/  R2UR UR19, R7.reuse ;  /* 0x00000000071372ca */ /* 0x040fe200000e0000 */
[----:B------:R-:W-:Y:S01]  /*0b30*/  ULDC UR18, c[0x0][0x630] ;  /* 0x00018c0000127ab9 */ /* 0x000fe20000000800 */
[----:B------:R-:W-:Y:S02]  /*0b40*/  ISETP.NE.U32.AND P0, PT, RZ, UR16, PT ;  /* 0x00000010ff007c0c */ /* 0x000fe4000bf05070 */
[----:B------:R-:W-:Y:S02]  /*0b50*/  R2UR UR4, R7 ;  /* 0x00000000070472ca */ /* 0x000fe400000e0000 */
[----:B------:R-:W-:Y:S02]  /*0b60*/  ISETP.NE.AND.EX P0, PT, RZ, UR17, PT, P0 ;  /* 0x00000011ff007c0c */ /* 0x000fe4000bf05300 */
[----:B------:R-:W-:-:S11]  /*0b70*/  R2UR UR5, R6 ;  /* 0x00000000060572ca */ /* 0x000fd600000e0000 */
[----:B------:R-:W-:Y:S05]  /*0b80*/  @!P0 BRA `(.L_x_9) ;  /* 0x0000000000308947 */ /* 0x000fea0003800000 */
[----:B------:R-:W-:Y:S01]  /*0b90*/  R2UR UR4, R7 ;  /* 0x00000000070472ca */ /* 0x000fe200000e0000 */
[----:B------:R-:W-:Y:S01]  /*0ba0*/  ULDC UR9, c[0x0][0x634] ;  /* 0x00018d0000097ab9 */ /* 0x000fe20000000800 */
[----:B------:R-:W-:-:S11]  /*0bb0*/  R2UR UR13, R6 ;  /* 0x00000000060d72ca */ /* 0x000fd600000e0000 */
[----:B------:R-:W-:-:S04]  /*0bc0*/  UIADD3 UR9, UP0, UR4, UR9, URZ ;  /* 0x0000000904097290 */ /* 0x000fc8000ff1e03f */
[----:B------:R-:W-:-:S04]  /*0bd0*/  UIADD3.X UR13, URZ, UR13, URZ, UP0, !UPT ;  /* 0x0000000d3f0d7290 */ /* 0x000fc800087fe43f */
[----:B------:R-:W-:-:S04]  /*0be0*/  UIMAD.WIDE.U32 UR4, UR13, UR16, URZ ;  /* 0x000000100d0472a5 */ /* 0x000fc8000f8e003f */
[----:B------:R-:W-:Y:S02]  /*0bf0*/  UIMAD.WIDE.U32 UR6, UP0, UR9, UR17, UR4 ;  /* 0x00000011090672a5 */ /* 0x000fe4000f800004 */
[----:B------:R-:W-:Y:S02]  /*0c00*/  UIMAD.WIDE.U32 UR4, UR9, UR16, URZ ;  /* 0x00000010090472a5 */ /* 0x000fe4000f8e003f */
[----:B------:R-:W-:Y:S02]  /*0c10*/  UIADD3.X UR15, URZ, URZ, URZ, UP0, !UPT ;  /* 0x0000003f3f0f7290 */ /* 0x000fe400087fe43f */
[----:B------:R-:W-:Y:S01]  /*0c20*/  UIADD3 URZ, UP0, UR5, UR6, URZ ;  /* 0x00000006053f7290 */ /* 0x000fe2000ff1e03f */
[----:B------:R-:W-:-:S03]  /*0c30*/  UMOV UR14, UR7 ;  /* 0x00000007000e7c82 */ /* 0x000fc60008000000 */
[----:B------:R-:W-:-:S12]  /*0c40*/  UIMAD.WIDE.U32.X UR4, UR13, UR17, UR14, UP0 ;  /* 0x000000110d0472a5 */ /* 0x000fd800080e040e */
.L_x_9:
[----:B------:R-:W-:Y:S01]  /*0c50*/  USHF.R.U64 UR43, UR4, UR18, UR5 ;  /* 0x00000012042b7299 */ /* 0x000fe20008001205 */
[----:B------:R-:W-:Y:S01]  /*0c60*/  R2UR UR7, R6 ;  /* 0x00000000060772ca */ /* 0x000fe200000e0000 */
[----:B------:R-:W-:Y:S02]  /*0c70*/  USHF.R.U32.HI UR4, URZ, UR18, UR5 ;  /* 0x000000123f047299 */ /* 0x000fe40008011605 */
[----:B------:R-:W-:Y:S01]  /*0c80*/  UIADD3 UR5, UP0, URZ, -UR43, URZ ;  /* 0x8000002b3f057290 */ /* 0x000fe2000ff1e03f */
[----:B------:R-:W-:Y:S01]  /*0c90*/  ULDC.64 UR14, c[0x0][0x620] ;  /* 0x00018800000e7ab9 */ /* 0x000fe20000000a00 */
[----:B------:R-:W-:Y:S02]  /*0ca0*/  UMOV UR6, UR19 ;  /* 0x0000001300067c82 */ /* 0x000fe40008000000 */
[----:B------:R-:W-:Y:S01]  /*0cb0*/  UIADD3.X UR4, URZ, ~UR4, URZ, UP0, !UPT ;  /* 0x800000043f047290 */ /* 0x000fe200087fe43f */
[----:B------:R-:W-:Y:S01]  /*0cc0*/  ULDC UR9, c[0x0][0x618] ;  /* 0x0001860000097ab9 */ /* 0x000fe20000000800 */
[----:B------:R-:W-:-:S02]  /*0cd0*/  UIMAD UR12, UR11, UR12, UR10 ;  /* 0x0000000c0b0c72a4 */ /* 0x000fc4000f8e020a */
[----:B------:R-:W-:Y:S02]  /*0ce0*/  UIMAD UR4, UR4, UR14, URZ ;  /* 0x0000000e040472a4 */ /* 0x000fe4000f8e023f */
[----:B------:R-:W-:Y:S02]  /*0cf0*/  UIMAD.WIDE.U32 UR6, UR5, UR14, UR6 ;  /* 0x0000000e050672a5 */ /* 0x000fe4000f8e0006 */
[----:B------:R-:W-:Y:S01]  /*0d00*/  UIMAD UR4, UR5, UR15, UR4 ;  /* 0x0000000f050472a4 */ /* 0x000fe2000f8e0204 */
[----:B------:R-:W-:Y:S01]  /*0d10*/  ULDC UR10, c[0x0][0x608] ;  /* 0x00018200000a7ab9 */ /* 0x000fe20000000800 */
[----:B------:R-:W-:Y:S02]  /*0d20*/  ULDC UR18, c[0x0][0x658] ;  /* 0x0001960000127ab9 */ /* 0x000fe40000000800 */
[----:B------:R-:W-:Y:S01]  /*0d30*/  UIADD3 UR7, UR7, UR4, URZ ;  /* 0x0000000407077290 */ /* 0x000fe2000fffe03f */
[----:B------:R-:W-:Y:S02]  /*0d40*/  UMOV UR11, 0xffffffff ;  /* 0xffffffff000b7882 */ /* 0x000fe40000000000 */
[----:B------:R-:W-:Y:S01]  /*0d50*/  ULDC.64 UR4, c[0x0][0x640] ;  /* 0x0001900000047ab9 */ /* 0x000fe20000000a00 */
[----:B------:R-:W-:Y:S01]  /*0d60*/  USHF.R.U64 UR16, UR6, UR9, UR7 ;  /* 0x0000000906107299 */ /* 0x000fe20008001207 */
[----:B------:R-:W-:Y:S01]  /*0d70*/  ISETP.NE.U32.AND P0, PT, RZ, UR4, PT ;  /* 0x00000004ff007c0c */ /* 0x000fe2000bf05070 */
[----:B------:R-:W-:-:S02]  /*0d80*/  USHF.R.U32.HI UR7, URZ, UR9, UR7 ;  /* 0x000000093f077299 */ /* 0x000fc40008011607 */
[----:B------:R-:W-:Y:S01]  /*0d90*/  USHF.L.U32 UR6, UR11, UR18, URZ ;  /* 0x000000120b067299 */ /* 0x000fe2000800063f */
[----:B------:R-:W-:Y:S01]  /*0da0*/  ISETP.NE.AND.EX P0, PT, RZ, UR5, PT, P0 ;  /* 0x00000005ff007c0c */ /* 0x000fe2000bf05300 */
[----:B------:R-:W-:Y:S02]  /*0db0*/  USHF.R.U64 UR22, UR16, UR10, UR7 ;  /* 0x0000000a10167299 */ /* 0x000fe40008001207 */
[----:B------:R-:W-:Y:S02]  /*0dc0*/  USHF.R.U32.HI UR7, URZ, UR10, UR7 ;  /* 0x0000000a3f077299 */ /* 0x000fe40008011607 */
[----:B------:R-:W-:Y:S02]  /*0dd0*/  UISETP.NE.AND UP1, UPT, UR45, URZ, UPT ;  /* 0x0000003f2d00728c */ /* 0x000fe4000bf25270 */
[----:B------:R-:W-:Y:S01]  /*0de0*/  USHF.R.U64 UR23, UR22, UR18, UR7 ;  /* 0x0000001216177299 */ /* 0x000fe20008001207 */
[----:B------:R-:W-:Y:S01]  /*0df0*/  ULDC UR17, c[0x0][0x600] ;  /* 0x0001800000117ab9 */ /* 0x000fe20000000800 */
[----:B------:R-:W-:-:S02]  /*0e00*/  ULOP3.LUT UR13, URZ, UR6, URZ, 0x33, !UPT ;  /* 0x000000063f0d7292 */ /* 0x000fc4000f8e333f */
[----:B------:R-:W-:Y:S02]  /*0e10*/  UIADD3 UR15, UR17, -0x1, URZ ;  /* 0xffffffff110f7890 */ /* 0x000fe4000fffe03f */
[----:B------:R-:W-:Y:S02]  /*0e20*/  USEL UR12, UR8, UR12, !UP1 ;  /* 0x0000000c080c7287 */ /* 0x000fe4000c800000 */
[----:B------:R-:W-:Y:S01]  /*0e30*/  USHF.R.U32.HI UR7, URZ, UR18, UR7 ;  /* 0x000000123f077299 */ /* 0x000fe20008011607 */
[----:B------:R-:W-:Y:S01]  /*0e40*/  ULDC UR19, c[0x0][0x648] ;  /* 0x0001920000137ab9 */ /* 0x000fe20000000800 */
[----:B------:R-:W-:Y:S01]  /*0e50*/  ULDC UR20, c[0x0][0x638] ;  /* 0x00018e0000147ab9 */ /* 0x000fe20000000800 */
[----:B------:R-:W-:Y:S01]  /*0e60*/  UMOV UR21, 0x1 ;  /* 0x0000000100157882 */ /* 0x000fe20000000000 */
[----:B------:R-:W-:Y:S01]  /*0e70*/  UMOV UR6, UR23 ;  /* 0x0000001700067c82 */ /* 0x000fe20008000000 */
[----:B------:R-:W-:Y:S07]  /*0e80*/  @!P0 BRA `(.L_x_10) ;  /* 0x0000000000308947 */ /* 0x000fee0003800000 */
[----:B------:R-:W-:Y:S02]  /*0e90*/  ULDC UR10, c[0x0][0x64c] ;  /* 0x00019300000a7ab9 */ /* 0x000fe40000000800 */
        /* <DEDUP_REMOVED lines=8> */
[----:B------:R-:W-:-:S07]  /*0f20*/  UIMAD.WIDE.U32.X UR4, UR14, UR5, UR10, UP0 ;  /* 0x000000050e0472a5 */ /* 0x000fce00080e040a */
[----:B------:R-:W-:Y:S01]  /*0f30*/  UMOV UR6, UR4 ;  /* 0x0000000400067c82 */ /* 0x000fe20008000000 */
[----:B------:R-:W-:-:S05]  /*0f40*/  UMOV UR7, UR5 ;  /* 0x0000000500077c82 */ /* 0x000fca0008000000 */
.L_x_10:
[----:B------:R-:W-:Y:S01]  /*0f50*/  USHF.R.U64 UR5, UR6, UR19, UR7 ;  /* 0x0000001306057299 */ /* 0x000fe20008001207 */
[----:B------:R-:W-:Y:S01]  /*0f60*/  IMAD.MOV.U32 R0, RZ, RZ, 0x1 ;  /* 0x00000001ff007424 */ /* 0x000fe200078e00ff */
[----:B------:R-:W-:Y:S02]  /*0f70*/  USHF.L.U32 UR4, UR21, UR18, URZ ;  /* 0x0000001215047299 */ /* 0x000fe4000800063f */
[----:B------:R-:W-:Y:S02]  /*0f80*/  ULOP3.LUT UR13, UR22, UR13, URZ, 0xc0, !UPT ;  /* 0x0000000d160d7292 */ /* 0x000fe4000f8ec03f */
[----:B------:R-:W-:Y:S02]  /*0f90*/  UIADD3 UR6, -UR5, URZ, URZ ;  /* 0x0000003f05067290 */ /* 0x000fe4000fffe13f */
[----:B------:R-:W-:Y:S02]  /*0fa0*/  UIMAD UR13, UR4, UR5, UR13 ;  /* 0x00000005040d72a4 */ /* 0x000fe4000f8e020d */
[----:B------:R-:W-:-:S02]  /*0fb0*/  ULOP3.LUT UR15, UR16, UR15, URZ, 0xc0, !UPT ;  /* 0x0000000f100f7292 */ /* 0x000fc4000f8ec03f */
[----:B------:R-:W-:Y:S01]  /*0fc0*/  UIMAD UR4, UR6, UR20, UR23 ;  /* 0x00000014060472a4 */ /* 0x000fe2000f8e0217 */
[----:B------:R-:W-:Y:S01]  /*0fd0*/  ULDC UR5, c[0x0][0x610] ;  /* 0x0001840000057ab9 */ /* 0x000fe20000000800 */
[----:B------:R-:W-:Y:S02]  /*0fe0*/  UISETP.NE.AND UP0, UPT, UR45, URZ, UPT ;  /* 0x0000003f2d00728c */ /* 0x000fe4000bf05270 */
[----:B------:R-:W-:Y:S02]  /*0ff0*/  UIMAD UR12, UR13, UR5, UR12 ;  /* 0x000000050d0c72a4 */ /* 0x000fe4000f8e020c */
[----:B------:R-:W-:-:S04]  /*1000*/  UIMAD UR4, UR4, UR17, UR15 ;  /* 0x00000011040472a4 */ /* 0x000fc8000f8e020f */
[----:B------:R-:W-:Y:S02]  /*1010*/  USEL UR42, UR4, UR12, !UP0 ;  /* 0x0000000c042a7287 */ /* 0x000fe4000c000000 */
[----:B------:R-:W-:-:S12]  /*1020*/  USEL UR41, UR12, UR4, !UP0 ;  /* 0x000000040c297287 */ /* 0x000fd8000c000000 */
.L_x_8:
[----:B------:R-:W-:-:S08]  /*1030*/  NOP ;  /* 0x0000000000007918 */ /* 0x000fd00000000000 */
[----:B------:R-:W1:Y:S02]  /*1040*/  USETMAXREG.TRY_ALLOC.CTAPOOL UP0, 0xf0 ;  /* 0x000000f0000079c8 */ /* 0x000e640008000600 */
[----:B-1----:R-:W-:-:S13]  /*1050*/  PLOP3.LUT P0, PT, PT, PT, UP0, 0x80, 0x0 ;  /* 0x000000000000781c */ /* 0x002fda0003f0f008 */
[----:B------:R-:W-:Y:S05]  /*1060*/  @!P0 BRA `(.L_x_8) ;  /* 0xfffffffc00f08947 */ /* 0x000fea000383ffff */
[----:B------:R-:W-:Y:S01]  /*1070*/  ULDC.64 UR4, c[0x0][0x598] ;  /* 0x0001660000047ab9 */ /* 0x000fe20000000a00 */
[----:B------:R-:W-:Y:S01]  /*1080*/  ULDC.64 UR36, c[0x0][0x208] ;  /* 0x0000820000247ab9 */ /* 0x000fe20000000a00 */
[----:B------:R-:W-:-:S04]  /*1090*/  ISETP.NE.U32.AND P0, PT, RZ, UR4, PT ;  /* 0x00000004ff007c0c */ /* 0x000fc8000bf05070 */
[----:B------:R-:W-:-:S13]  /*10a0*/  ISETP.NE.AND.EX P0, PT, RZ, UR5, PT, P0 ;  /* 0x00000005ff007c0c */ /* 0x000fda000bf05300 */
[----:B------:R-:W-:Y:S05]  /*10b0*/  @!P0 BRA `(.L_x_11) ;  /* 0x00000000001c8947 */ /* 0x000fea0003800000 */
[----:B------:R-:W1:Y:S02]  /*10c0*/  LDC.64 R2, c[0x0][0x598] ;  /* 0x00016600ff027b82 */ /* 0x000e640000000a00 */
[----:B-1----:R-:W2:Y:S02]  /*10d0*/  LDG.E.64 R2, desc[UR36][R2.64] ;  /* 0x0000002402027981 */ /* 0x002ea4000c1e1b00 */
[----:B--2---:R-:W-:-:S04]  /*10e0*/  ISETP.NE.U32.AND P0, PT, R2, RZ, PT ;  /* 0x000000ff0200720c */ /* 0x004fc80003f05070 */
[----:B------:R-:W-:-:S13]  /*10f0*/  ISETP.NE.AND.EX P0, PT, R3, RZ, PT, P0 ;  /* 0x000000ff0300720c */ /* 0x000fda0003f05300 */
[----:B------:R-:W-:Y:S05]  /*1100*/  @!P0 BRA `(.L_x_11) ;  /* 0x0000000000088947 */ /* 0x000fea0003800000 */
[----:B------:R1:W5:Y:S01]  /*1110*/  LD.E R2, desc[UR36][R2.64] ;  /* 0x0000002402027980 */ /* 0x000362000c101900 */
[----:B------:R-:W-:Y:S05]  /*1120*/  BRA `(.L_x_12) ;  /* 0x0000000000247947 */ /* 0x000fea0003800000 */
.L_x_11:
[----:B------:R-:W-:Y:S02]  /*1130*/  ULDC.64 UR4, c[0x0][0x588] ;  /* 0x0001620000047ab9 */ /* 0x000fe40000000a00 */
[----:B------:R-:W-:-:S04]  /*1140*/  ISETP.NE.U32.AND P0, PT, RZ, UR4, PT ;  /* 0x00000004ff007c0c */ /* 0x000fc8000bf05070 */
[----:B------:R-:W-:-:S13]  /*1150*/  ISETP.NE.AND.EX P0, PT, RZ, UR5, PT, P0 ;  /* 0x00000005ff007c0c */ /* 0x000fda000bf05300 */
[----:B------:R-:W-:Y:S05]  /*1160*/  @!P0 BRA `(.L_x_13) ;  /* 0x00000000000c8947 */ /* 0x000fea0003800000 */
[----:B------:R-:W1:Y:S02]  /*1170*/  LDC.64 R2, c[0x0][0x588] ;  /* 0x00016200ff027b82 */ /* 0x000e640000000a00 */
[----:B-1----:R2:W5:Y:S01]  /*1180*/  LDG.E R2, desc[UR36][R2.64] ;  /* 0x0000002402027981 */ /* 0x002562000c1e1900 */
[----:B------:R-:W-:Y:S05]  /*1190*/  BRA `(.L_x_12) ;  /* 0x0000000000087947 */ /* 0x000fea0003800000 */
.L_x_13:
[----:B------:R-:W-:Y:S02]  /*11a0*/  ULDC UR4, c[0x0][0x580] ;  /* 0x0001600000047ab9 */ /* 0x000fe40000000800 */
[----:B------:R-:W-:-:S07]  /*11b0*/  IMAD.U32 R2, RZ, RZ, UR4 ;  /* 0x00000004ff027e24 */ /* 0x000fce000f8e00ff */
.L_x_12:
[----:B------:R-:W-:Y:S02]  /*11c0*/  ULDC.64 UR4, c[0x0][0x5a0] ;  /* 0x0001680000047ab9 */ /* 0x000fe40000000a00 */
[----:B------:R-:W-:-:S04]  /*11d0*/  ISETP.NE.U32.AND P0, PT, RZ, UR4, PT ;  /* 0x00000004ff007c0c */ /* 0x000fc8000bf05070 */
[----:B------:R-:W-:-:S13]  /*11e0*/  ISETP.NE.AND.EX P0, PT, RZ, UR5, PT, P0 ;  /* 0x00000005ff007c0c */ /* 0x000fda000bf05300 */
[----:B------:R-:W-:Y:S05]  /*11f0*/  @!P0 BRA `(.L_x_14) ;  /* 0x00000000001c8947 */ /* 0x000fea0003800000 */
[----:B------:R-:W3:Y:S02]  /*1200*/  LDC.64 R4, c[0x0][0x5a0] ;  /* 0x00016800ff047b82 */ /* 0x000ee40000000a00 */
[----:B---3--:R-:W3:Y:S02]  /*1210*/  LDG.E.64 R4, desc[UR36][R4.64] ;  /* 0x0000002404047981 */ /* 0x008ee4000c1e1b00 */
[----:B---3--:R-:W-:-:S04]  /*1220*/  ISETP.NE.U32.AND P0, PT, R4, RZ, PT ;  /* 0x000000ff0400720c */ /* 0x008fc80003f05070 */
[----:B------:R-:W-:-:S13]  /*1230*/  ISETP.NE.AND.EX P0, PT, R5, RZ, PT, P0 ;  /* 0x000000ff0500720c */ /* 0x000fda0003f05300 */
[----:B------:R-:W-:Y:S05]  /*1240*/  @!P0 BRA `(.L_x_14) ;  /* 0x0000000000088947 */ /* 0x000fea0003800000 */
[----:B------:R3:W5:Y:S01]  /*1250*/  LD.E R16, desc[UR36][R4.64] ;  /* 0x0000002404107980 */ /* 0x000762000c101900 */
[----:B------:R-:W-:Y:S05]  /*1260*/  BRA `(.L_x_15) ;  /* 0x0000000000247947 */ /* 0x000fea0003800000 */
.L_x_14:
[----:B------:R-:W-:Y:S02]  /*1270*/  ULDC.64 UR4, c[0x0][0x590] ;  /* 0x0001640000047ab9 */ /* 0x000fe40000000a00 */
[----:B------:R-:W-:-:S04]  /*1280*/  ISETP.NE.U32.AND P0, PT, RZ, UR4, PT ;  /* 0x00000004ff007c0c */ /* 0x000fc8000bf05070 */
[----:B------:R-:W-:-:S13]  /*1290*/  ISETP.NE.AND.EX P0, PT, RZ, UR5, PT, P0 ;  /* 0x00000005ff007c0c */ /* 0x000fda000bf05300 */
[----:B------:R-:W-:Y:S05]  /*12a0*/  @!P0 BRA `(.L_x_16) ;  /* 0x00000000000c8947 */ /* 0x000fea0003800000 */
[----:B------:R-:W3:Y:S02]  /*12b0*/  LDC.64 R4, c[0x0][0x590] ;  /* 0x00016400ff047b82 */ /* 0x000ee40000000a00 */
[----:B---3--:R4:W5:Y:S01]  /*12c0*/  LDG.E R16, desc[UR36][R4.64] ;  /* 0x0000002404107981 */ /* 0x008962000c1e1900 */
[----:B------:R-:W-:Y:S05]  /*12d0*/  BRA `(.L_x_15) ;  /* 0x0000000000087947 */ /* 0x000fea0003800000 */
.L_x_16:
[----:B------:R-:W-:Y:S02]  /*12e0*/  ULDC UR4, c[0x0][0x584] ;  /* 0x0001610000047ab9 */ /* 0x000fe40000000800 */
[----:B------:R-:W-:-:S07]  /*12f0*/  IMAD.U32 R16, RZ, RZ, UR4 ;  /* 0x00000004ff107e24 */ /* 0x000fce000f8e00ff */
.L_x_15:
[----:B------:R-:W-:-:S13]  /*1300*/  LOP3.LUT P0, RZ, R0, 0xff, RZ, 0xc0, !PT ;  /* 0x000000ff00ff7812 */ /* 0x000fda000780c0ff */
[----:B------:R-:W-:Y:S05]  /*1310*/  @!P0 EXIT ;  /* 0x000000000000894d */ /* 0x000fea0003800000 */
[----:B------:R-:W-:Y:S01]  /*1320*/  ULDC UR4, c[0x0][0x28c] ;  /* 0x0000a30000047ab9 */ /* 0x000fe20000000800 */
[----:B------:R-:W-:Y:S01]  /*1330*/  UMOV UR38, URZ ;  /* 0x0000003f00267c82 */ /* 0x000fe20008000000 */
[----:B------:R-:W-:Y:S01]  /*1340*/  UIADD3 UR4, UR4, 0x1f, URZ ;  /* 0x0000001f04047890 */ /* 0x000fe2000fffe03f */
[----:B------:R-:W-:-:S03]  /*1350*/  UMOV UR39, URZ ;  /* 0x0000003f00277c82 */ /* 0x000fc60008000000 */
[----:B------:R-:W-:-:S04]  /*1360*/  USHF.R.S32.HI UR5, URZ, 0x1f, UR4 ;  /* 0x0000001f3f057899 */ /* 0x000fc80008011404 */
[----:B------:R-:W-:-:S04]  /*1370*/  ULEA.HI UR5, UR5, UR4, URZ, 0x5 ;  /* 0x0000000405057291 */ /* 0x000fc8000f8f283f */
[----:B------:R-:W-:-:S12]  /*1380*/  USHF.R.S32.HI UR44, URZ, 0x5, UR5 ;  /* 0x000000053f2c7899 */ /* 0x000fd80008011405 */
.L_x_546:
[----:B------:R-:W0:Y:S01]  /*1390*/  S2R R0, SR_TID.X ;  /* 0x0000000000007919 */ /* 0x000e220000002100 */
[----:B-1----:R-:W1:Y:S01]  /*13a0*/  S2UR UR7, SR_CgaCtaId ;  /* 0x00000000000779c3 */ /* 0x002e620000008800 */
[----:B------:R-:W-:Y:S02]  /*13b0*/  UMOV UR6, 0x400 ;  /* 0x0000040000067882 */ /* 0x000fe40000000000 */
[----:B-1----:R-:W-:Y:S01]  /*13c0*/  ULEA UR6, UR7, UR6, 0x18 ;  /* 0x0000000607067291 */ /* 0x002fe2000f8ec03f */
[----:B0-----:R-:W-:-:S04]  /*13d0*/  LOP3.LUT R0, R0, 0x80, RZ, 0xc0, !PT ;  /* 0x0000008000007812 */ /* 0x001fc800078ec0ff */
[----:B------:R-:W-:-:S06]  /*13e0*/  SHF.R.U32.HI R0, RZ, 0x7, R0 ;  /* 0x00000007ff007819 */ /* 0x000fcc0000011600 */
[----:B------:R-:W0:Y:S02]  /*13f0*/  SHFL.IDX PT, R0, R0, RZ, 0x1f ;  /* 0x00001fff00007589 */ /* 0x000e2400000e0000 */
[----:B0-----:R-:W-:-:S13]  /*1400*/  R2UR UR4, R0 ;  /* 0x00000000000472ca */ /* 0x001fda00000e0000 */
[----:B------:R-:W-:-:S04]  /*1410*/  ULEA.HI UR5, UR4, UR4, URZ, 0x1 ;  /* 0x0000000404057291 */ /* 0x000fc8000f8f083f */
[----:B------:R-:W-:-:S04]  /*1420*/  ULOP3.LUT UR5, UR5, 0xffffe, URZ, 0xc0, !UPT ;  /* 0x000ffffe05057892 */ /* 0x000fc8000f8ec03f */
[----:B------:R-:W-:-:S03]  /*1430*/  UIADD3 UR5, UR4, -UR5, URZ ;  /* 0x8000000504057290 */ /* 0x000fc6000fffe03f */
[----:B------:R-:W-:Y:S01]  /*1440*/  ULDC UR4, c[0x0][0x28c] ;  /* 0x0000a30000047ab9 */ /* 0x000fe20000000800 */
[----:B------:R-:W-:Y:S01]  /*1450*/  ULEA UR5, UR5, UR6, 0xc ;  /* 0x0000000605057291 */ /* 0x000fe2000f8e603f */
[----:B------:R-:W-:-:S03]  /*1460*/  ISETP.LT.AND P0, PT, RZ, UR4, PT ;  /* 0x00000004ff007c0c */ /* 0x000fc6000bf01270 */
[----:B------:R-:W-:-:S04]  /*1470*/  UIADD3 UR5, UR5, 0x100, URZ ;  /* 0x0000010005057890 */ /* 0x000fc8000fffe03f */
[----:B------:R-:W-:-:S04]  /*1480*/  USHF.R.U32.HI UR5, URZ, 0x4, UR5 ;  /* 0x000000043f057899 */ /* 0x000fc80008011605 */
[----:B------:R-:W-:Y:S02]  /*1490*/  ULOP3.LUT UR46, UR5, 0x3fff, URZ, 0xc0, !UPT ;  /* 0x00003fff052e7892 */ /* 0x000fe4000f8ec03f */
[----:B---3--:R-:W-:Y:S10]  /*14a0*/  @P0 BRA `(.L_x_17) ;  /* 0x0000000000400947 */ /* 0x008ff40003800000 */
[----:B------:R-:W-:Y:S01]  /*14b0*/  MOV R0, 0x0 ;  /* 0x0000000000007802 */ /* 0x000fe20000000f00 */
[----:B------:R-:W-:Y:S01]  /*14c0*/  ULDC.64 UR4, c[0x4][0x68] ;  /* 0x01001a0000047ab9 */ /* 0x000fe20000000a00 */
[----:B------:R-:W-:Y:S01]  /*14d0*/  ULDC.64 UR6, c[0x4][0x8] ;  /* 0x0100020000067ab9 */ /* 0x000fe20000000a00 */
[----:B---34-:R-:W-:Y:S01]  /*14e0*/  IMAD.U32 R4, RZ, RZ, UR4 ;  /* 0x00000004ff047e24 */ /* 0x018fe2000f8e00ff */
[----:B------:R0:W1:Y:S01]  /*14f0*/  LDC.64 R14, c[0x4][R0] ;  /* 0x01000000000e7b82 */ /* 0x0000620000000a00 */
[----:B------:R-:W-:Y:S01]  /*1500*/  IMAD.U32 R5, RZ, RZ, UR5 ;  /* 0x00000005ff057e24 */ /* 0x000fe2000f8e00ff */
[----:B------:R-:W-:Y:S01]  /*1510*/  ULDC.64 UR4, c[0x4][0x70] ;  /* 0x01001c0000047ab9 */ /* 0x000fe20000000a00 */
[----:B------:R-:W-:Y:S01]  /*1520*/  IMAD.U32 R10, RZ, RZ, UR6 ;  /* 0x00000006ff0a7e24 */ /* 0x000fe2000f8e00ff */
[----:B------:R-:W-:Y:S01]  /*1530*/  MOV R6, UR4 ;  /* 0x0000000400067c02 */ /* 0x000fe20008000f00 */
[----:B------:R-:W-:Y:S01]  /*1540*/  IMAD.U32 R7, RZ, RZ, UR5 ;  /* 0x00000005ff077e24 */ /* 0x000fe2000f8e00ff */
[----:B------:R-:W-:Y:S01]  /*1550*/  MOV R13, RZ ;  /* 0x000000ff000d7202 */ /* 0x000fe20000000f00 */
[----:B------:R-:W-:-:S02]  /*1560*/  IMAD.U32 R11, RZ, RZ, UR7 ;  /* 0x00000007ff0b7e24 */ /* 0x000fc4000f8e00ff */
[----:B------:R-:W-:Y:S02]  /*1570*/  IMAD.MOV.U32 R8, RZ, RZ, 0x1e1 ;  /* 0x000001e1ff087424 */ /* 0x000fe400078e00ff */
[----:B0-----:R-:W-:-:S07]  /*1580*/  IMAD.MOV.U32 R12, RZ, RZ, 0x1 ;  /* 0x00000001ff0c7424 */ /* 0x001fce00078e00ff */
[----:B------:R-:W-:-:S07]  /*1590*/  LEPC R20, `(.L_x_17) ;  /* 0x000000001014794e */ /* 0x000fce0000000000 */
[----:B-12--5:R-:W-:Y:S05]  /*15a0*/  CALL.ABS.NOINC R14 ;  /* 0x000000000e007343 */ /* 0x026fea0003c00000 */
.L_x_17:
[----:B------:R-:W-:-:S06]  /*15b0*/  ULOP3.LUT UR4, UR40, 0x1, URZ, 0xfc, !UPT ;  /* 0x0000000128047892 */ /* 0x000fcc000f8efc3f */
[----:B------:R-:W-:-:S05]  /*15c0*/  IMAD.U32 R0, RZ, RZ, UR4 ;  /* 0x00000004ff007e24 */ /* 0x000fca000f8e00ff */
[----:B------:R-:W-:-:S13]  /*15d0*/  ISETP.NE.AND P0, PT, R0, 0x3, PT ;  /* 0x000000030000780c */ /* 0x000fda0003f05270 */
[----:B------:R-:W-:Y:S05]  /*15e0*/  @!P0 BRA `(.L_x_18) ;  /* 0x0000000000048947 */ /* 0x000fea0003800000 */
[----:B------:R-:W-:Y:S01]  /*15f0*/  BPT.TRAP 0x1 ;  /* 0x000000040000795c */ /* 0x000fe20000300000 */
.L_x_18:
[----:B------:R-:W0:Y:S01]  /*1600*/  S2UR UR5, SR_CgaCtaId ;  /* 0x00000000000579c3 */ /* 0x000e220000008800 */
[----:B------:R-:W-:Y:S01]  /*1610*/  UMOV UR4, 0x400 ;  /* 0x0000040000047882 */ /* 0x000fe20000000000 */
[----:B--2---:R-:W-:Y:S02]  /*1620*/  IMAD.U32 R3, RZ, RZ, UR38 ;  /* 0x00000026ff037e24 */ /* 0x004fe4000f8e00ff */
[----:B---34-:R-:W-:-:S03]  /*1630*/  IMAD.U32 R5, RZ, RZ, UR39 ;  /* 0x00000027ff057e24 */ /* 0x018fc6000f8e00ff */
[----:B------:R-:W-:Y:S01]  /*1640*/  SHF.L.U32 R3, R3, 0x1f, RZ ;  /* 0x0000001f03037819 */ /* 0x000fe200000006ff */
[----:B0-----:R-:W-:-:S06]  /*1650*/  ULEA UR4, UR5, UR4, 0x18 ;  /* 0x0000000405047291 */ /* 0x001fcc000f8ec03f */
[----:B------:R-:W-:-:S04]  /*1660*/  IMAD.U32 R0, RZ, RZ, UR4 ;  /* 0x00000004ff007e24 */ /* 0x000fc8000f8e00ff */
[----:B------:R-:W-:-:S04]  /*1670*/  IMAD R4, R5, 0x8, R0 ;  /* 0x0000000805047824 */ /* 0x000fc800078e0200 */
[----:B------:R0:W1:Y:S01]  /*1680*/  SYNCS.PHASECHK.TRANS64.TRYWAIT P1, [R4+URZ], R3 ;  /* 0x00000003040075a7 */ /* 0x000062000802017f */
[----:B------:R-:W-:Y:S05]  /*1690*/  @!P0 BRA `(.L_x_19) ;  /* 0x0000000000048947 */ /* 0x000fea0003800000 */
[----:B------:R-:W-:Y:S01]  /*16a0*/  BPT.TRAP 0x1 ;  /* 0x000000040000795c */ /* 0x000fe20000300000 */
.L_x_19:
[----:B-1----:R-:W-:Y:S05]  /*16b0*/  @P1 BRA `(.L_x_20) ;  /* 0x0000000000081947 */ /* 0x002fea0003800000 */
[----:B------:R-:W1:Y:S02]  /*16c0*/  SYNCS.PHASECHK.TRANS64.TRYWAIT P1, [R4+URZ], R3 ;  /* 0x00000003040075a7 */ /* 0x000e64000802017f */
[----:B-1----:R-:W-:Y:S05]  /*16d0*/  @!P1 BRA `(.L_x_21) ;  /* 0x00000160003c9947 */ /* 0x002fea0003800000 */
.L_x_20:
[----:B------:R-:W-:-:S04]  /*16e0*/  UISETP.LT.AND UP0, UPT, UR44, 0x1, UPT ;  /* 0x000000012c00788c */ /* 0x000fc8000bf01270 */
[----:B------:R-:W-:-:S06]  /*16f0*/  USEL UR4, UR44, 0x1, UP0 ;  /* 0x000000012c047887 */ /* 0x000fcc0008000000 */
[----:B01----:R-:W-:Y:S01]  /*1700*/  MOV R4, UR4 ;  /* 0x0000000400047c02 */ /* 0x003fe20008000f00 */
[----:B------:R-:W-:Y:S05]  /*1710*/  WARPSYNC.ALL ;  /* 0x0000000000007948 */ /* 0x000fea0003800000 */
[----:B------:R-:W-:-:S04]  /*1720*/  IADD3 R4, -R4, UR44, RZ ;  /* 0x0000002c04047c10 */ /* 0x000fc8000fffe1ff */
[----:B------:R-:W-:Y:S02]  /*1730*/  ISETP.GE.AND P1, PT, R4, 0x1, PT ;  /* 0x000000010400780c */ /* 0x000fe40003f26270 */
[----:B------:R-:W-:Y:S01]  /*1740*/  R2UR UR4, R0 ;  /* 0x00000000000472ca */ /* 0x000fe200000e0000 */
[----:B------:R-:W-:Y:S01]  /*1750*/  ULOP3.LUT UR8, UR46, 0x10000, URZ, 0xfc, !UPT ;  /* 0x000100002e087892 */ /* 0x000fe2000f8efc3f */
[----:B------:R-:W-:Y:S01]  /*1760*/  WARPGROUP.ARRIVE ;  /* 0x00000000000079c5 */ /* 0x000fe20000000000 */
[----:B------:R-:W-:Y:S01]  /*1770*/  UMOV UR5, 0x80000020 ;  /* 0x8000002000057882 */ /* 0x000fe20000000000 */
[----:B------:R-:W-:Y:S01]  /*1780*/  UMOV UR7, 0x80000020 ;  /* 0x8000002000077882 */ /* 0x000fe20000000000 */
[----:B------:R-:W-:-:S08]  /*1790*/  ULEA UR10, UR39, UR8, 0xa ;  /* 0x00000008270a7291 */ /* 0x000fd0000f8e503f */
[----:B------:R-:W-:-:S04]  /*17a0*/  UIADD3 UR4, UR4, 0xc100, URZ ;  /* 0x0000c10004047890 */ /* 0x000fc8000fffe03f */
[----:B------:R-:W-:-:S04]  /*17b0*/  USHF.R.U32.HI UR4, URZ, 0x4, UR4 ;  /* 0x000000043f047899 */ /* 0x000fc80008011604 */
[----:B------:R-:W-:-:S04]  /*17c0*/  ULOP3.LUT UR4, UR4, 0x3fff, URZ, 0xc0, !UPT ;  /* 0x00003fff04047892 */ /* 0x000fc8000f8ec03f */
[----:B------:R-:W-:-:S03]  /*17d0*/  ULOP3.LUT UR9, UR4, 0x10000, URZ, 0xfc, !UPT ;  /* 0x0001000004097892 */ /* 0x000fc6000f8efc3f */
[----:B------:R-:W-:Y:S01]  /*17e0*/  UMOV UR4, UR10 ;  /* 0x0000000a00047c82 */ /* 0x000fe20008000000 */
[----:B------:R-:W-:-:S07]  /*17f0*/  ULEA UR11, UR39, UR9, 0xa ;  /* 0x00000009270b7291 */ /* 0x000fce000f8e503f */
[----:B------:R-:W-:Y:S02]  /*1800*/  UMOV UR6, UR11 ;  /* 0x0000000b00067c82 */ /* 0x000fe40008000000 */
[----:B------:R-:W-:Y:S01]  /*1810*/  HGMMA.64x256x16.F32 R24, gdesc[UR4], RZ, !UPT, gsb0 ;  /* 0x03e00000041879f0 */ /* 0x000fe2000c0008ff */
[----:B------:R-:W-:Y:S01]  /*1820*/  UIADD3 UR4, UR10, 0x200, URZ ;  /* 0x000002000a047890 */ /* 0x000fe2000fffe03f */
[----:B------:R-:W-:Y:S01]  /*1830*/  UMOV UR5, 0x80000020 ;  /* 0x8000002000057882 */ /* 0x000fe20000000000 */
[----:B------:R-:W-:Y:S02]  /*1840*/  WARPGROUP.DEPBAR.LE gsb0, 0x0 ;  /* 0x00008000000079c5 */ /* 0x000fe40000010000 */
[----:B------:R-:W-:Y:S01]  /*1850*/  STL.64 [R1], R24 ;  /* 0x0000001801007387 */ /* 0x000fe20000100a00 */
[----:B------:R-:W-:Y:S01]  /*1860*/  IMAD.MOV.U32 R235, RZ, RZ, R51 ;  /* 0x000000ffffeb7224 */ /* 0x000fe200078e0033 */
[----:B------:R-:W-:Y:S01]  /*1870*/  MOV R230, R56 ;  /* 0x0000003800e67202 */ /* 0x000fe20000000f00 */
[----:B------:R-:W-:Y:S01]  /*1880*/  IMAD.MOV.U32 R234, RZ, RZ, R52 ;  /* 0x000000ffffea7224 */ /* 0x000fe200078e0034 */
[----:B------:R-:W-:Y:S01]  /*1890*/  STL.64 [R1+0x8], R26 ;  /* 0x0000081a01007387 */ /* 0x000fe20000100a00 */
        /* <DEDUP_REMOVED lines=47> */
[----:B------:R-:W-:Y:S01]  /*1b90*/  MOV R23, R134 ;  /* 0x0000008600177202 */ /* 0x000fe20000000f00 */
[----:B------:R-:W-:Y:S01]  /*1ba0*/  IMAD.MOV.U32 R166, RZ, RZ, R82 ;  /* 0x000000ffffa67224 */ /* 0x000fe200078e0052 */
[----:B------:R-:W-:Y:S01]  /*1bb0*/  MOV R15, R140 ;  /* 0x0000008c000f7202 */ /* 0x000fe20000000f00 */
[----:B------:R-:W-:Y:S01]  /*1bc0*/  IMAD.MOV.U32 R167, RZ, RZ, R83 ;  /* 0x000000ffffa77224 */ /* 0x000fe200078e0053 */
[----:B------:R-:W-:Y:S01]  /*1bd0*/  MOV R9, R146 ;  /* 0x0000009200097202 */ /* 0x000fe20000000f00 */
[----:B------:R-:W-:Y:S01]  /*1be0*/  IMAD.MOV.U32 R168, RZ, RZ, R84 ;  /* 0x000000ffffa87224 */ /* 0x000fe200078e0054 */
[----:B------:R0:W-:Y:S01]  /*1bf0*/  STL [R1+0x68], R50 ;  /* 0x0000683201007387 */ /* 0x0001e20000100800 */
[----:B------:R-:W-:-:S02]  /*1c00*/  IMAD.MOV.U32 R169, RZ, RZ, R85 ;  /* 0x000000ffffa97224 */ /* 0x000fc400078e0055 */
[----:B------:R-:W-:Y:S01]  /*1c10*/  IMAD.MOV.U32 R171, RZ, RZ, R87 ;  /* 0x000000ffffab7224 */ /* 0x000fe200078e0057 */
[----:B------:R-:W-:Y:S01]  /*1c20*/  STL [R1+0x2b8], R152 ;  /* 0x0002b89801007387 */ /* 0x000fe20000100800 */
[----:B------:R-:W-:Y:S02]  /*1c30*/  IMAD.MOV.U32 R172, RZ, RZ, R88 ;  /* 0x000000ffffac7224 */ /* 0x000fe400078e0058 */
[----:B------:R-:W-:Y:S02]  /*1c40*/  IMAD.MOV.U32 R173, RZ, RZ, R89 ;  /* 0x000000ffffad7224 */ /* 0x000fe400078e0059 */
[----:B------:R-:W-:Y:S02]  /*1c50*/  IMAD.MOV.U32 R174, RZ, RZ, R90 ;  /* 0x000000ffffae7224 */ /* 0x000fe400078e005a */
[----:B------:R-:W-:Y:S02]  /*1c60*/  IMAD.MOV.U32 R175, RZ, RZ, R91 ;  /* 0x000000ffffaf7224 */ /* 0x000fe400078e005b */
[----:B------:R-:W-:-:S02]  /*1c70*/  IMAD.MOV.U32 R177, RZ, RZ, R93 ;  /* 0x000000ffffb17224 */ /* 0x000fc400078e005d */
[----:B------:R-:W-:Y:S02]  /*1c80*/  IMAD.MOV.U32 R178, RZ, RZ, R94 ;  /* 0x000000ffffb27224 */ /* 0x000fe400078e005e */
        /* <DEDUP_REMOVED lines=48> */
[----:B0-----:R-:W-:-:S06]  /*1f90*/  WARPGROUP.ARRIVE ;  /* 0x00000000000079c5 */ /* 0x001fcc0000000000 */
[----:B------:R-:W-:Y:S03]  /*1fa0*/  HGMMA.64x256x16.F32 R24, gdesc[UR4], RZ, !UPT, gsb0 ;  /* 0x03e00000041879f0 */ /* 0x000fe6000c0008ff */
[----:B------:R-:W-:Y:S02]  /*1fb0*/  WARPGROUP.DEPBAR.LE gsb0, 0x0 ;  /* 0x00008000000079c5 */ /* 0x000fe40000010000 */
[----:B------:R-:W-:Y:S04]  /*1fc0*/  STL.64 [R1+0x2b0], R150 ;  /* 0x0002b09601007387 */ /* 0x000fe80000100a00 */
        /* <DEDUP_REMOVED lines=20> */
[----:B------:R0:W-:Y:S04]  /*2110*/  STL.64 [R1+0x208], R108 ;  /* 0x0002086c01007387 */ /* 0x0001e80000100a00 */
[----:B0-----:R-:W2:Y:S04]  /*2120*/  LDL.LU R108, [R1] ;  /* 0x00000000016c7983 */ /* 0x001ea80000300800 */
[----:B------:R-:W2:Y:S04]  /*2130*/  LDL.LU R109, [R1+0x4] ;  /* 0x00000400016d7983 */ /* 0x000ea80000300800 */
        /* <DEDUP_REMOVED lines=24> */
[----:B------:R-:W2:Y:S01]  /*22c0*/  LDL.LU R134, [R1+0x68] ;  /* 0x0000680001867983 */ /* 0x000ea20000300800 */
[----:B------:R-:W-:Y:S01]  /*22d0*/  MOV R135, R235 ;  /* 0x000000eb00877202 */ /* 0x000fe20000000f00 */
[----:B------:R-:W-:Y:S01]  /*22e0*/  IMAD.MOV.U32 R136, RZ, RZ, R234 ;  /* 0x000000ffff887224 */ /* 0x000fe200078e00ea */
[----:B------:R-:W-:Y:S01]  /*22f0*/  MOV R141, R229 ;  /* 0x000000e5008d7202 */ /* 0x000fe20000000f00 */
[----:B------:R-:W-:Y:S01]  /*2300*/  IMAD.MOV.U32 R137, RZ, RZ, R233 ;  /* 0x000000ffff897224 */ /* 0x000fe200078e00e9 */
[----:B------:R-:W-:Y:S01]  /*2310*/  MOV R147, R223 ;  /* 0x000000df00937202 */ /* 0x000fe20000000f00 */
[----:B------:R-:W-:Y:S01]  /*2320*/  IMAD.MOV.U32 R138, RZ, RZ, R232 ;  /* 0x000000ffff8a7224 */ /* 0x000fe200078e00e8 */
[----:B------:R-:W-:Y:S01]  /*2330*/  UIADD3 UR4, UR10, 0x2, URZ ;  /* 0x000000020a047890 */ /* 0x000fe2000fffe03f */
[----:B------:R-:W-:Y:S01]  /*2340*/  IMAD.MOV.U32 R139, RZ, RZ, R231 ;  /* 0x000000ffff8b7224 */ /* 0x000fe200078e00e7 */
[----:B------:R-:W-:Y:S01]  /*2350*/  UIADD3 UR6, UR11, 0x2, URZ ;  /* 0x000000020b067890 */ /* 0x000fe2000fffe03f */
[----:B------:R-:W-:Y:S01]  /*2360*/  IMAD.MOV.U32 R140, RZ, RZ, R230 ;  /* 0x000000ffff8c7224 */ /* 0x000fe200078e00e6 */
[----:B------:R-:W-:Y:S01]  /*2370*/  MOV R230, R9 ;  /* 0x0000000900e67202 */ /* 0x000fe20000000f00 */
[----:B------:R-:W-:Y:S01]  /*2380*/  IMAD.MOV.U32 R142, RZ, RZ, R228 ;  /* 0x000000ffff8e7224 */ /* 0x000fe200078e00e4 */
[----:B------:R-:W-:Y:S01]  /*2390*/  UMOV UR5, 0x80000020 ;  /* 0x8000002000057882 */ /* 0x000fe20000000000 */
[----:B------:R-:W-:Y:S01]  /*23a0*/  IMAD.MOV.U32 R143, RZ, RZ, R227 ;  /* 0x000000ffff8f7224 */ /* 0x000fe200078e00e3 */
[----:B------:R-:W-:Y:S01]  /*23b0*/  UMOV UR7, 0x80000020 ;  /* 0x8000002000077882 */ /* 0x000fe20000000000 */
[----:B------:R-:W-:-:S02]  /*23c0*/  IMAD.MOV.U32 R144, RZ, RZ, R226 ;  /* 0x000000ffff907224 */ /* 0x000fc400078e00e2 */
[----:B------:R-:W-:Y:S02]  /*23d0*/  IMAD.MOV.U32 R145, RZ, RZ, R225 ;  /* 0x000000ffff917224 */ /* 0x000fe400078e00e1 */
[----:B------:R-:W-:Y:S01]  /*23e0*/  IMAD.MOV.U32 R146, RZ, RZ, R224 ;  /* 0x000000ffff927224 */ /* 0x000fe200078e00e0 */
[----:B------:R-:W-:Y:S01]  /*23f0*/  MOV R224, R15 ;  /* 0x0000000f00e07202 */ /* 0x000fe20000000f00 */
[----:B------:R-:W-:Y:S02]  /*2400*/  IMAD.MOV.U32 R148, RZ, RZ, R222 ;  /* 0x000000ffff947224 */ /* 0x000fe400078e00de */
[----:B------:R-:W-:Y:S02]  /*2410*/  IMAD.MOV.U32 R149, RZ, RZ, R221 ;  /* 0x000000ffff957224 */ /* 0x000fe400078e00dd */
[----:B------:R-:W-:Y:S02]  /*2420*/  IMAD.MOV.U32 R150, RZ, RZ, R220 ;  /* 0x000000ffff967224 */ /* 0x000fe400078e00dc */
[----:B------:R-:W-:-:S02]  /*2430*/  IMAD.MOV.U32 R151, RZ, RZ, R219 ;  /* 0x000000ffff977224 */ /* 0x000fc400078e00db */
[----:B------:R-:W-:Y:S01]  /*2440*/  IMAD.MOV.U32 R152, RZ, RZ, R218 ;  /* 0x000000ffff987224 */ /* 0x000fe200078e00da */
[----:B------:R-:W-:Y:S01]  /*2450*/  MOV R218, R23 ;  /* 0x0000001700da7202 */ /* 0x000fe20000000f00 */
        /* <DEDUP_REMOVED lines=14> */
[----:B------:R-:W-:-:S06]  /*2540*/  IMAD.MOV.U32 R235, RZ, RZ, R3 ;  /* 0x000000ffffeb7224 */ /* 0x000fcc00078e0003 */
[----:B--2---:R-:W-:-:S06]  /*2550*/  WARPGROUP.ARRIVE ;  /* 0x00000000000079c5 */ /* 0x004fcc0000000000 */
[----:B------:R-:W-:Y:S03]  /*2560*/  HGMMA.64x256x16.F32 R108, gdesc[UR4], R108, gsb0 ;  /* 0x03e00000046c79f0 */ /* 0x000fe6000800086c */
[----:B------:R-:W-:Y:S02]  /*2570*/  WARPGROUP.DEPBAR.LE gsb0, 0x0 ;  /* 0x00008000000079c5 */ /* 0x000fe40000010000 */
[----:B------:R-:W-:Y:S04]  /*2580*/  STL.64 [R1], R108 ;  /* 0x0000006c01007387 */ /* 0x000fe80000100a00 */
        /* <DEDUP_REMOVED lines=63> */
[----:B0-----:R1:W5:Y:S04]  /*2980*/  LDL.LU R152, [R1+0x2b8] ;  /* 0x0002b80001987983 */ /* 0x0013680000300800 */
[----:B------:R-:W2:Y:S04]  /*2990*/  LDL.LU.64 R150, [R1+0x2b0] ;  /* 0x0002b00001967983 */ /* 0x000ea80000300a00 */
        /* <DEDUP_REMOVED lines=20> */
[----:B------:R-:W2:Y:S01]  /*2ae0*/  LDL.LU.64 R108, [R1+0x208] ;  /* 0x00020800016c7983 */ /* 0x000ea20000300a00 */
[----:B------:R-:W-:Y:S01]  /*2af0*/  UIADD3 UR4, UR10, 0x202, URZ ;  /* 0x000002020a047890 */ /* 0x000fe2000fffe03f */
[----:B------:R-:W-:Y:S01]  /*2b00*/  UMOV UR5, 0x80000020 ;  /* 0x8000002000057882 */ /* 0x000fe20000000000 */
[----:B--2---:R-:W-:-:S07]  /*2b10*/  WARPGROUP.ARRIVE ;  /* 0x00000000000079c5 */ /* 0x004fce0000000000 */
[----:B------:R-:W-:Y:S03]  /*2b20*/  HGMMA.64x256x16.F32 R24, gdesc[UR4], R24, gsb0 ;  /* 0x03e00000041879f0 */ /* 0x000fe60008000818 */
[----:B------:R-:W-:Y:S02]  /*2b30*/  WARPGROUP.DEPBAR.LE gsb0, 0x0 ;  /* 0x00008000000079c5 */ /* 0x000fe40000010000 */
[----:B-1----:R-:W-:Y:S05]  /*2b40*/  @!P1 BRA `(.L_x_22) ;  /* 0x0000002000949947 */ /* 0x002fea0003800000 */
[----:B------:R-:W-:Y:S02]  /*2b50*/  UIADD3 UR4, UR39, 0x1, URZ ;  /* 0x0000000127047890 */ /* 0x000fe4000fffe03f */
[----:B------:R-:W-:Y:S02]  /*2b60*/  UMOV UR11, UR39 ;  /* 0x00000027000b7c82 */ /* 0x000fe40008000000 */
[----:B------:R-:W-:-:S04]  /*2b70*/  UISETP.NE.AND UP0, UPT, UR4, 0x3, UPT ;  /* 0x000000030400788c */ /* 0x000fc8000bf05270 */
[----:B------:R-:W-:Y:S02]  /*2b80*/  USEL UR5, URZ, 0x1, UP0 ;  /* 0x000000013f057887 */ /* 0x000fe40008000000 */
[----:B------:R-:W-:Y:S02]  /*2b90*/  USEL UR10, UR4, URZ, UP0 ;  /* 0x0000003f040a7287 */ /* 0x000fe40008000000 */
[----:B------:R-:W-:-:S06]  /*2ba0*/  ULOP3.LUT UR5, UR38, UR5, URZ, 0x3c, !UPT ;  /* 0x0000000526057292 */ /* 0x000fcc000f8e3c3f */
[----:B------:R-:W-:-:S07]  /*2bb0*/  MOV R3, UR5 ;  /* 0x0000000500037c02 */ /* 0x000fce0008000f00 */
.L_x_29:
[----:B------:R-:W-:Y:S05]  /*2bc0*/  @!P0 BRA `(.L_x_23) ;  /* 0x0000000000048947 */ /* 0x000fea0003800000 */
[----:B------:R-:W-:Y:S01]  /*2bd0*/  BPT.TRAP 0x1 ;  /* 0x000000040000795c */ /* 0x000fe20000300000 */
.L_x_23:
[----:B------:R-:W0:Y:S01]  /*2be0*/  S2UR UR5, SR_CgaCtaId ;  /* 0x00000000000579c3 */ /* 0x000e220000008800 */
[----:B------:R-:W-:Y:S01]  /*2bf0*/  UMOV UR4, 0x400 ;  /* 0x0000040000047882 */ /* 0x000fe20000000000 */
[----:B------:R-:W-:Y:S01]  /*2c00*/  IMAD.U32 R5, RZ, RZ, UR10 ;  /* 0x0000000aff057e24 */ /* 0x000fe2000f8e00ff */
[----:B------:R-:W-:Y:S01]  /*2c10*/  SHF.L.U32 R6, R3, 0x1f, RZ ;  /* 0x0000001f03067819 */ /* 0x000fe200000006ff */
[----:B0-----:R-:W-:-:S06]  /*2c20*/  ULEA UR4, UR5, UR4, 0x18 ;  /* 0x0000000405047291 */ /* 0x001fcc000f8ec03f */
[----:B------:R-:W-:-:S04]  /*2c30*/  IMAD.U32 R0, RZ, RZ, UR4 ;  /* 0x00000004ff007e24 */ /* 0x000fc8000f8e00ff */
[----:B------:R-:W-:-:S04]  /*2c40*/  IMAD R5, R5, 0x8, R0 ;  /* 0x0000000805057824 */ /* 0x000fc800078e0200 */
[----:B------:R0:W1:Y:S01]  /*2c50*/  SYNCS.PHASECHK.TRANS64.TRYWAIT P1, [R5+URZ], R6 ;  /* 0x00000006050075a7 */ /* 0x000062000802017f */
[----:B------:R-:W-:Y:S05]  /*2c60*/  @!P0 BRA `(.L_x_24) ;  /* 0x0000000000048947 */ /* 0x000fea0003800000 */
[----:B------:R-:W-:Y:S01]  /*2c70*/  BPT.TRAP 0x1 ;  /* 0x000000040000795c */ /* 0x000fe20000300000 */
.L_x_24:
[----:B-1----:R-:W-:Y:S05]  /*2c80*/  @P1 BRA `(.L_x_25) ;  /* 0x0000000000081947 */ /* 0x002fea0003800000 */
[----:B------:R-:W1:Y:S02]  /*2c90*/  SYNCS.PHASECHK.TRANS64.TRYWAIT P1, [R5+URZ], R6 ;  /* 0x00000006050075a7 */ /* 0x000e64000802017f */
[----:B-1----:R-:W-:Y:S05]  /*2ca0*/  @!P1 BRA `(.L_x_26) ;  /* 0x0000014800dc9947 */ /* 0x002fea0003800000 */
.L_x_25:
        /* <DEDUP_REMOVED lines=64> */
[----:B--2---:R-:W2:Y:S04]  /*30b0*/  LDL.LU.64 R24, [R1] ;  /* 0x0000000001187983 */ /* 0x004ea80000300a00 */
        /* <DEDUP_REMOVED lines=63> */
[----:B------:R-:W-:-:S02]  /*34b0*/  ULEA UR12, UR10, UR8, 0xa ;  /* 0x000000080a0c7291 */ /* 0x000fc4000f8e503f */
[----:B------:R-:W-:Y:S01]  /*34c0*/  ULEA UR13, UR10, UR9, 0xa ;  /* 0x000000090a0d7291 */ /* 0x000fe2000f8e503f */
[----:B------:R-:W-:Y:S01]  /*34d0*/  UMOV UR5, 0x80000020 ;  /* 0x8000002000057882 */ /* 0x000fe20000000000 */
[----:B------:R-:W-:-:S03]  /*34e0*/  UMOV UR7, 0x80000020 ;  /* 0x8000002000077882 */ /* 0x000fc60000000000 */
[----:B------:R-:W-:Y:S02]  /*34f0*/  UMOV UR4, UR12 ;  /* 0x0000000c00047c82 */ /* 0x000fe40008000000 */
[----:B------:R-:W-:Y:S01]  /*3500*/  UMOV UR6, UR13 ;  /* 0x0000000d00067c82 */ /* 0x000fe20008000000 */
[----:B--2---:R-:W-:-:S06]  /*3510*/  WARPGROUP.ARRIVE ;  /* 0x00000000000079c5 */ /* 0x004fcc0000000000 */
[----:B------:R-:W-:Y:S03]  /*3520*/  HGMMA.64x256x16.F32 R24, gdesc[UR4], R24, gsb0 ;  /* 0x03e00000041879f0 */ /* 0x000fe60008000818 */
[----:B------:R-:W-:Y:S02]  /*3530*/  WARPGROUP.DEPBAR.LE gsb0, 0x0 ;  /* 0x00008000000079c5 */ /* 0x000fe40000010000 */
[----:B------:R-:W-:Y:S01]  /*3540*/  STL.64 [R1], R24 ;  /* 0x0000001801007387 */ /* 0x000fe20000100a00 */
[----:B01----:R-:W-:Y:S01]  /*3550*/  MOV R6, R150 ;  /* 0x0000009600067202 */ /* 0x003fe20000000f00 */
[----:B------:R-:W-:Y:S01]  /*3560*/  IMAD.MOV.U32 R5, RZ, RZ, R151 ;  /* 0x000000ffff057224 */ /* 0x000fe200078e0097 */
[----:B------:R-:W-:Y:S01]  /*3570*/  MOV R12, R144 ;  /* 0x00000090000c7202 */ /* 0x000fe20000000f00 */
        /* <DEDUP_REMOVED lines=48> */
[----:B------:R0:W-:Y:S01]  /*3880*/  STL.64 [R1+0x68], R50 ;  /* 0x0000683201007387 */ /* 0x0001e20000100a00 */
[----:B------:R-:W-:Y:S01]  /*3890*/  IMAD.MOV.U32 R205, RZ, RZ, R121 ;  /* 0x000000ffffcd7224 */ /* 0x000fe200078e0079 */
[----:B------:R-:W-:Y:S01]  /*38a0*/  MOV R221, R66 ;  /* 0x0000004200dd7202 */ /* 0x000fe20000000f00 */
[----:B------:R-:W-:Y:S01]  /*38b0*/  IMAD.MOV.U32 R202, RZ, RZ, R118 ;  /* 0x000000ffffca7224 */ /* 0x000fe200078e0076 */
[----:B------:R-:W2:Y:S01]  /*38c0*/  LDL.LU.64 R150, [R1+0x4b8] ;  /* 0x0004b80001967983 */ /* 0x000ea20000300a00 */
        /* <DEDUP_REMOVED lines=8> */
[----:B------:R-:W-:-:S02]  /*3950*/  IMAD.MOV.U32 R196, RZ, RZ, R112 ;  /* 0x000000ffffc47224 */ /* 0x000fc400078e0070 */
[----:B------:R-:W-:Y:S01]  /*3960*/  IMAD.MOV.U32 R197, RZ, RZ, R113 ;  /* 0x000000ffffc57224 */ /* 0x000fe200078e0071 */
[----:B------:R-:W2:Y:S01]  /*3970*/  LDL.LU.64 R144, [R1+0x4a0] ;  /* 0x0004a00001907983 */ /* 0x000ea20000300a00 */
[----:B------:R-:W-:Y:S02]  /*3980*/  IMAD.MOV.U32 R194, RZ, RZ, R110 ;  /* 0x000000ffffc27224 */ /* 0x000fe400078e006e */
[----:B------:R-:W-:Y:S01]  /*3990*/  IMAD.MOV.U32 R195, RZ, RZ, R111 ;  /* 0x000000ffffc37224 */ /* 0x000fe200078e006f */
[----:B------:R-:W2:Y:S01]  /*39a0*/  LDL.LU.64 R142, [R1+0x498] ;  /* 0x00049800018e7983 */ /* 0x000ea20000300a00 */
[----:B------:R-:W-:Y:S02]  /*39b0*/  IMAD.MOV.U32 R193, RZ, RZ, R109 ;  /* 0x000000ffffc17224 */ /* 0x000fe400078e006d */
        /* <DEDUP_REMOVED lines=92> */
[----:B0-----:R-:W2:Y:S04]  /*3f80*/  LDL.LU.64 R50, [R1+0x328] ;  /* 0x0003280001327983 */ /* 0x001ea80000300a00 */
        /* <DEDUP_REMOVED lines=14> */
[----:B------:R-:W-:-:S02]  /*4070*/  UMOV UR5, 0x80000020 ;  /* 0x8000002000057882 */ /* 0x000fc40000000000 */
[----:B-----5:R-:W-:Y:S01]  /*4080*/  STL [R1+0x2b8], R152 ;  /* 0x0002b89801007387 */ /* 0x020fe20000100800 */
[----:B--2---:R-:W-:-:S06]  /*4090*/  WARPGROUP.ARRIVE ;  /* 0x00000000000079c5 */ /* 0x004fcc0000000000 */
[----:B------:R-:W-:Y:S03]  /*40a0*/  HGMMA.64x256x16.F32 R24, gdesc[UR4], R24, gsb0 ;  /* 0x03e00000041879f0 */ /* 0x000fe60008000818 */
        /* <DEDUP_REMOVED lines=51> */
[----:B------:R-:W-:Y:S01]  /*43e0*/  IMAD.MOV.U32 R136, RZ, RZ, R235 ;  /* 0x000000ffff887224 */ /* 0x000fe200078e00eb */
[----:B------:R-:W-:Y:S01]  /*43f0*/  MOV R140, R231 ;  /* 0x000000e7008c7202 */ /* 0x000fe20000000f00 */
[----:B------:R-:W-:Y:S01]  /*4400*/  IMAD.MOV.U32 R137, RZ, RZ, R234 ;  /* 0x000000ffff897224 */ /* 0x000fe200078e00ea */
[----:B------:R-:W-:Y:S01]  /*4410*/  MOV R146, R225 ;  /* 0x000000e100927202 */ /* 0x000fe20000000f00 */
[----:B------:R-:W-:Y:S01]  /*4420*/  IMAD.MOV.U32 R138, RZ, RZ, R233 ;  /* 0x000000ffff8a7224 */ /* 0x000fe200078e00e9 */
[----:B------:R-:W-:Y:S01]  /*4430*/  MOV R152, R219 ;  /* 0x000000db00987202 */ /* 0x000fe20000000f00 */
[----:B------:R-:W-:-:S02]  /*4440*/  IMAD.MOV.U32 R139, RZ, RZ, R232 ;  /* 0x000000ffff8b7224 */ /* 0x000fc400078e00e8 */
[----:B------:R-:W-:Y:S01]  /*4450*/  IMAD.MOV.U32 R141, RZ, RZ, R230 ;  /* 0x000000ffff8d7224 */ /* 0x000fe200078e00e6 */
[----:B------:R-:W-:Y:S01]  /*4460*/  MOV R230, R10 ;  /* 0x0000000a00e67202 */ /* 0x000fe20000000f00 */
[----:B------:R-:W-:Y:S02]  /*4470*/  IMAD.MOV.U32 R142, RZ, RZ, R229 ;  /* 0x000000ffff8e7224 */ /* 0x000fe400078e00e5 */
[----:B------:R-:W-:Y:S02]  /*4480*/  IMAD.MOV.U32 R143, RZ, RZ, R228 ;  /* 0x000000ffff8f7224 */ /* 0x000fe400078e00e4 */
[----:B------:R-:W-:Y:S02]  /*4490*/  IMAD.MOV.U32 R144, RZ, RZ, R227 ;  /* 0x000000ffff907224 */ /* 0x000fe400078e00e3 */
[----:B------:R-:W-:Y:S02]  /*44a0*/  IMAD.MOV.U32 R145, RZ, RZ, R226 ;  /* 0x000000ffff917224 */ /* 0x000fe400078e00e2 */
[----:B------:R-:W-:Y:S01]  /*44b0*/  IMAD.MOV.U32 R147, RZ, RZ, R224 ;  /* 0x000000ffff937224 */ /* 0x000fe200078e00e0 */
[----:B------:R-:W-:Y:S01]  /*44c0*/  MOV R224, R18 ;  /* 0x0000001200e07202 */ /* 0x000fe20000000f00 */
        /* <DEDUP_REMOVED lines=18> */
[----:B------:R-:W-:Y:S01]  /*45f0*/  IMAD.MOV.U32 R235, RZ, RZ, R5 ;  /* 0x000000ffffeb7224 */ /* 0x000fe200078e0005 */
[----:B------:R-:W-:-:S02]  /*4600*/  UIADD3 UR4, UR12, 0x2, URZ ;  /* 0x000000020c047890 */ /* 0x000fc4000fffe03f */
[----:B------:R-:W-:Y:S01]  /*4610*/  UIADD3 UR6, UR13, 0x2, URZ ;  /* 0x000000020d067890 */ /* 0x000fe2000fffe03f */
[----:B------:R-:W-:Y:S01]  /*4620*/  UMOV UR5, 0x80000020 ;  /* 0x8000002000057882 */ /* 0x000fe20000000000 */
[----:B------:R-:W-:Y:S01]  /*4630*/  UMOV UR7, 0x80000020 ;  /* 0x8000002000077882 */ /* 0x000fe20000000000 */
        /* <DEDUP_REMOVED lines=96> */
[----:B------:R-:W-:Y:S01]  /*4c40*/  BPT.TRAP 0x1 ;  /* 0x000000040000795c */ /* 0x000fe20000300000 */
.L_x_27:
[----:B------:R-:W-:Y:S01]  /*4c50*/  ISETP.NE.AND P1, PT, R17, RZ, PT ;  /* 0x000000ff1100720c */ /* 0x000fe20003f25270 */
[----:B------:R-:W-:Y:S01]  /*4c60*/  UISETP.GT.U32.AND UP0, UPT, UR40, 0x1, UPT ;  /* 0x000000012800788c */ /* 0x000fe2000bf04070 */
[----:B------:R-:W-:-:S11]  /*4c70*/  MOV R5, UR11 ;  /* 0x0000000b00057c02 */ /* 0x000fd60008000f00 */
[----:B------:R-:W-:-:S04]  /*4c80*/  @P1 IMAD R5, R5, 0x8, R0 ;  /* 0x0000000805051824 */ /* 0x000fc800078e0200 */
[----:B------:R-:W-:-:S05]  /*4c90*/  @P1 VIADD R5, R5, 0x18 ;  /* 0x0000001805051836 */ /* 0x000fca0000000000 */
[----:B-----5:R-:W-:-:S04]  /*4ca0*/  @P1 PRMT R5, R152, 0x654, R5 ;  /* 0x0000065498051816 */ /* 0x020fc80000000005 */
[----:B------:R0:W-:Y:S01]  /*4cb0*/  @P1 SYNCS.ARRIVE.TRANS64.RED.A1T0 RZ, [R5+URZ], RZ ;  /* 0x000000ff05ff19a7 */ /* 0x0001e2000810043f */
[----:B------:R-:W-:-:S13]  /*4cc0*/  PLOP3.LUT P1, PT, PT, PT, UP0, 0x80, 0x0 ;  /* 0x000000000000781c */ /* 0x000fda0003f2f008 */
[----:B0-----:R-:W-:Y:S05]  /*4cd0*/  @P1 BRA `(.L_x_28) ;  /* 0x0000000000041947 */ /* 0x001fea0003800000 */
[----:B------:R-:W-:Y:S01]  /*4ce0*/  BPT.TRAP 0x1 ;  /* 0x000000040000795c */ /* 0x000fe20000300000 */
.L_x_28:
[----:B------:R-:W-:Y:S01]  /*4cf0*/  UIADD3 UR10, UR10, 0x1, URZ ;  /* 0x000000010a0a7890 */ /* 0x000fe2000fffe03f */
[C---:B------:R-:W-:Y:S01]  /*4d00*/  ISETP.GT.AND P1, PT, R4.reuse, 0x1, PT ;  /* 0x000000010400780c */ /* 0x040fe20003f24270 */
[----:B------:R-:W-:Y:S01]  /*4d10*/  UIADD3 UR11, UR11, 0x1, URZ ;  /* 0x000000010b0b7890 */ /* 0x000fe2000fffe03f */
[----:B------:R-:W-:Y:S01]  /*4d20*/  VIADD R4, R4, 0xffffffff ;  /* 0xffffffff04047836 */ /* 0x000fe20000000000 */
[----:B------:R-:W-:Y:S02]  /*4d30*/  UISETP.NE.AND UP0, UPT, UR10, 0x3, UPT ;  /* 0x000000030a00788c */ /* 0x000fe4000bf05270 */
[----:B------:R-:W-:Y:S02]  /*4d40*/  UISETP.NE.AND UP1, UPT, UR11, 0x3, UPT ;  /* 0x000000030b00788c */ /* 0x000fe4000bf25270 */
[----:B------:R-:W-:Y:S02]  /*4d50*/  USEL UR4, URZ, 0x1, UP0 ;  /* 0x000000013f047887 */ /* 0x000fe40008000000 */
[----:B------:R-:W-:-:S02]  /*4d60*/  USEL UR10, UR10, URZ, UP0 ;  /* 0x0000003f0a0a7287 */ /* 0x000fc40008000000 */
[----:B------:R-:W-:Y:S02]  /*4d70*/  USEL UR11, UR11, URZ, UP1 ;  /* 0x0000003f0b0b7287 */ /* 0x000fe40008800000 */
[----:B------:R-:W-:Y:S01]  /*4d80*/  LOP3.LUT R3, R3, UR4, RZ, 0x3c, !PT ;  /* 0x0000000403037c12 */ /* 0x000fe2000f8e3cff */
[----:B------:R-:W-:Y:S09]  /*4d90*/  @P1 BRA `(.L_x_29) ;  /* 0xffffffdc00881947 */ /* 0x000ff2000383ffff */
.L_x_22:
[----:B------:R-:W0:Y:S02]  /*4da0*/  LDC R3, c[0x0][0x28c] ;  /* 0x0000a300ff037b82 */ /* 0x000e240000000800 */
[----:B0-----:R-:W-:-:S13]  /*4db0*/  ISETP.GE.AND P1, PT, R3, 0x1, PT ;  /* 0x000000010300780c */ /* 0x001fda0003f26270 */
[----:B------:R-:W-:Y:S05]  /*4dc0*/  @!P1 BRA `(.L_x_30) ;  /* 0x0000000000549947 */ /* 0x000fea0003800000 */
[----:B------:R-:W-:Y:S05]  /*4dd0*/  @!P0 BRA `(.L_x_31) ;  /* 0x0000000000048947 */ /* 0x000fea0003800000 */
[----:B------:R-:W-:Y:S01]  /*4de0*/  BPT.TRAP 0x1 ;  /* 0x000000040000795c */ /* 0x000fe20000300000 */
.L_x_31:
[----:B------:R-:W-:Y:S01]  /*4df0*/  ISETP.NE.AND P0, PT, R17, RZ, PT ;  /* 0x000000ff1100720c */ /* 0x000fe20003f05270 */
[----:B------:R-:W-:-:S12]  /*4e00*/  BSSY B0, `(.L_x_32) ;  /* 0x000000d000007945 */ /* 0x000fd80003800000 */
[----:B------:R-:W-:Y:S05]  /*4e10*/  @!P0 BRA `(.L_x_33) ;  /* 0x00000000002c8947 */ /* 0x000fea0003800000 */
[----:B------:R-:W-:-:S04]  /*4e20*/  UISETP.LT.AND UP0, UPT, UR44, 0x1, UPT ;  /* 0x000000012c00788c */ /* 0x000fc8000bf01270 */
[----:B------:R-:W-:-:S04]  /*4e30*/  USEL UR6, UR44, 0x1, UP0 ;  /* 0x000000012c067887 */ /* 0x000fc80008000000 */
[----:B------:R-:W-:-:S04]  /*4e40*/  UIADD3 UR6, UR39, UR44, -UR6 ;  /* 0x0000002c27067290 */ /* 0x000fc8000fffe806 */
[----:B------:R-:W-:-:S04]  /*4e50*/  UIMAD.WIDE.U32 UR4, UR6, -0x55555555, URZ ;  /* 0xaaaaaaab060478a5 */ /* 0x000fc8000f8e003f */
[----:B------:R-:W-:-:S04]  /*4e60*/  USHF.R.U32.HI UR4, URZ, 0x1, UR5 ;  /* 0x000000013f047899 */ /* 0x000fc80008011605 */
[----:B------:R-:W-:-:S06]  /*4e70*/  UIMAD UR6, UR4, -0x3, UR6 ;  /* 0xfffffffd040678a4 */ /* 0x000fcc000f8e0206 */
[----:B------:R-:W-:-:S04]  /*4e80*/  IMAD.U32 R3, RZ, RZ, UR6 ;  /* 0x00000006ff037e24 */ /* 0x000fc8000f8e00ff */
[----:B------:R-:W-:-:S05]  /*4e90*/  IMAD R0, R3, 0x8, R0 ;  /* 0x0000000803007824 */ /* 0x000fca00078e0200 */
[----:B------:R-:W-:-:S04]  /*4ea0*/  IADD3 R0, R0, 0x18, RZ ;  /* 0x0000001800007810 */ /* 0x000fc80007ffe0ff */
[----:B-----5:R-:W-:-:S04]  /*4eb0*/  PRMT R0, R152, 0x654, R0 ;  /* 0x0000065498007816 */ /* 0x020fc80000000000 */
[----:B------:R0:W-:Y:S03]  /*4ec0*/  SYNCS.ARRIVE.TRANS64.RED.A1T0 RZ, [R0+URZ], RZ ;  /* 0x000000ff00ff79a7 */ /* 0x0001e6000810043f */
.L_x_33:
[----:B------:R-:W-:Y:S05]  /*4ed0*/  BSYNC B0 ;  /* 0x0000000000007941 */ /* 0x000fea0003800000 */
.L_x_32:
[----:B------:R-:W-:-:S06]  /*4ee0*/  UISETP.GT.U32.AND UP0, UPT, UR40, 0x1, UPT ;  /* 0x000000012800788c */ /* 0x000fcc000bf04070 */
[----:B------:R-:W-:-:S13]  /*4ef0*/  PLOP3.LUT P0, PT, PT, PT, UP0, 0x80, 0x0 ;  /* 0x000000000000781c */ /* 0x000fda0003f0f008 */
[----:B------:R-:W-:Y:S05]  /*4f00*/  @P0 BRA `(.L_x_30) ;  /* 0x0000000000040947 */ /* 0x000fea0003800000 */
[----:B------:R-:W-:Y:S01]  /*4f10*/  BPT.TRAP 0x1 ;  /* 0x000000040000795c */ /* 0x000fe20000300000 */
.L_x_30:
[----:B------:R-:W1:Y:S01]  /*4f20*/  S2R R8, SR_TID.X ;  /* 0x0000000000087919 */ /* 0x000e620000002100 */
[----:B------:R-:W-:Y:S01]  /*4f30*/  IMAD.MOV.U32 R19, RZ, RZ, 0x6540 ;  /* 0x00006540ff137424 */ /* 0x000fe200078e00ff */
[----:B------:R-:W-:Y:S02]  /*4f40*/  UIMAD.WIDE UR6, UR41, 0x100, URZ ;  /* 0x00000100290678a5 */ /* 0x000fe4000f8e023f */
[----:B------:R-:W-:Y:S01]  /*4f50*/  USHF.R.S32.HI UR10, URZ, 0x1f, UR43 ;  /* 0x0000001f3f0a7899 */ /* 0x000fe2000801142b */
[----:B------:R-:W-:Y:S01]  /*4f60*/  ULDC.64 UR8, c[0x0][0x5d0] ;  /* 0x0001740000087ab9 */ /* 0x000fe20000000a00 */
[----:B------:R-:W-:Y:S02]  /*4f70*/  USHF.L.U32 UR41, UR41, 0x8, URZ ;  /* 0x0000000829297899 */ /* 0x000fe4000800063f */
[----:B------:R-:W-:Y:S02]  /*4f80*/  UIMAD UR4, UR10, UR8, URZ ;  /* 0x000000080a0472a4 */ /* 0x000fe4000f8e023f */
[----:B------:R-:W-:-:S02]  /*4f90*/  UIADD3 UR39, UR44, UR39, URZ ;  /* 0x000000272c277290 */ /* 0x000fc4000fffe03f */
[----:B------:R-:W-:Y:S02]  /*4fa0*/  UIMAD UR4, UR43, UR9, UR4 ;  /* 0x000000092b0472a4 */ /* 0x000fe4000f8e0204 */
[----:B------:R-:W-:Y:S02]  /*4fb0*/  UISETP.GT.U32.AND UP1, UPT, UR39, 0x2, UPT ;  /* 0x000000022700788c */ /* 0x000fe4000bf24070 */
[----:B------:R-:W-:Y:S02]  /*4fc0*/  UISETP.GE.U32.AND UP2, UPT, UR44, 0x3, UPT ;  /* 0x000000032c00788c */ /* 0x000fe4000bf46070 */
[----:B------:R-:W-:Y:S01]  /*4fd0*/  UISETP.LT.U32.AND UP1, UPT, UR44, 0x3, UP1 ;  /* 0x000000032c00788c */ /* 0x000fe20008f21070 */
[--C-:B-1----:R-:W-:Y:S01]  /*4fe0*/  SHF.R.U32.HI R4, RZ, 0x7, R8.reuse ;  /* 0x00000007ff047819 */ /* 0x102fe20000011608 */
[----:B------:R-:W-:Y:S01]  /*4ff0*/  IMAD.SHL.U32 R18, R8, 0x2, RZ ;  /* 0x0000000208127824 */ /* 0x000fe200078e00ff */
[----:B------:R-:W-:Y:S02]  /*5000*/  SHF.R.U32.HI R5, RZ, 0x2, R8 ;  /* 0x00000002ff057819 */ /* 0x000fe40000011608 */
[----:B------:R-:W-:-:S02]  /*5010*/  LOP3.LUT R4, R4, 0x1, RZ, 0xc0, !PT ;  /* 0x0000000104047812 */ /* 0x000fc400078ec0ff */
[----:B------:R-:W-:Y:S02]  /*5020*/  LOP3.LUT R6, R8, 0x60, RZ, 0xc0, !PT ;  /* 0x0000006008067812 */ /* 0x000fe400078ec0ff */
[----:B------:R-:W-:Y:S01]  /*5030*/  LOP3.LUT R5, R5, 0x7, RZ, 0xc0, !PT ;  /* 0x0000000705057812 */ /* 0x000fe200078ec0ff */
[----:B------:R-:W-:Y:S01]  /*5040*/  IMAD.SHL.U32 R3, R4, 0x40, RZ ;  /* 0x0000004004037824 */ /* 0x000fe200078e00ff */
[----:B------:R-:W-:Y:S02]  /*5050*/  LOP3.LUT R18, R18, 0x6, RZ, 0xc0, !PT ;  /* 0x0000000612127812 */ /* 0x000fe400078ec0ff */
[----:B------:R-:W-:Y:S02]  /*5060*/  SHF.R.U32.HI R6, RZ, 0x1, R6 ;  /* 0x00000001ff067819 */ /* 0x000fe40000011606 */
[--C-:B------:R-:W-:Y:S02]  /*5070*/  LOP3.LUT R3, R3, 0x40, R5.reuse, 0xe2, !PT ;  /* 0x0000004003037812 */ /* 0x100fe400078ee205 */
[----:B------:R-:W-:Y:S01]  /*5080*/  PRMT R18, R18, R19, UR42 ;  /* 0x0000002a12127e16 */ /* 0x000fe20008000013 */
[----:B------:R-:W-:Y:S01]  /*5090*/  USHF.L.U32 UR42, UR42, 0x8, URZ ;  /* 0x000000082a2a7899 */ /* 0x000fe2000800063f */
[----:B0-----:R-:W-:Y:S01]  /*50a0*/  IADD3 R0, RZ, -R6, -R5 ;  /* 0x80000006ff007210 */ /* 0x001fe20007ffe805 */
[----:B------:R-:W-:Y:S01]  /*50b0*/  IMAD.MOV.U32 R5, RZ, RZ, -0x2 ;  /* 0xfffffffeff057424 */ /* 0x000fe200078e00ff */
[----:B------:R-:W-:Y:S01]  /*50c0*/  LOP3.LUT R3, R3, UR6, R6, 0xfe, !PT ;  /* 0x0000000603037c12 */ /* 0x000fe2000f8efe06 */
[----:B------:R-:W-:Y:S01]  /*50d0*/  IMAD.U32 R6, RZ, RZ, UR8 ;  /* 0x00000008ff067e24 */ /* 0x000fe2000f8e00ff */
[----:B------:R-:W-:Y:S01]  /*50e0*/  SHF.R.S32.HI R19, RZ, 0x1f, R18 ;  /* 0x0000001fff137819 */ /* 0x000fe20000011412 */
[----:B------:R-:W-:Y:S01]  /*50f0*/  ULDC UR8, c[0x0][0x284] ;  /* 0x0000a10000087ab9 */ /* 0x000fe20000000800 */
[----:B------:R-:W-:Y:S01]  /*5100*/  IMAD R0, R4, -0x40, R0 ;  /* 0xffffffc004007824 */ /* 0x000fe200078e0200 */
[----:B------:R-:W-:Y:S01]  /*5110*/  MOV R153, UR8 ;  /* 0x0000000800997c02 */ /* 0x000fe20008000f00 */
[----:B------:R-:W-:-:S03]  /*5120*/  IMAD.WIDE.U32 R6, R6, UR43, R18 ;  /* 0x0000002b06067c25 */ /* 0x000fc6000f8e0012 */
[----:B------:R-:W-:Y:S01]  /*5130*/  IADD3 R153, R153, -UR41, R0 ;  /* 0x8000002999997c10 */ /* 0x000fe2000fffe000 */
[----:B------:R-:W-:Y:S01]  /*5140*/  VIADD R7, R7, UR4 ;  /* 0x0000000407077c36 */ /* 0x000fe20008000000 */
[----:B------:R-:W-:Y:S01]  /*5150*/  ULDC UR4, c[0x0][0x288] ;  /* 0x0000a20000047ab9 */ /* 0x000fe20000000800 */
[----:B------:R-:W-:Y:S01]  /*5160*/  LOP3.LUT R0, R8, 0x3, RZ, 0xc0, !PT ;  /* 0x0000000308007812 */ /* 0x000fe200078ec0ff */
[----:B------:R-:W-:-:S04]  /*5170*/  UISETP.GE.AND UP0, UPT, UR42, UR4, UPT ;  /* 0x000000042a00728c */ /* 0x000fc8000bf06270 */
[----:B------:R-:W-:Y:S01]  /*5180*/  UISETP.GE.OR UP0, UPT, UR41, UR8, UP0 ;  /* 0x000000082900728c */ /* 0x000fe20008706670 */
[----:B------:R-:W-:Y:S01]  /*5190*/  IMAD R0, R0, R5, UR4 ;  /* 0x0000000400007e24 */ /* 0x000fe2000f8e0205 */
[----:B------:R-:W-:Y:S02]  /*51a0*/  UIMAD.WIDE.U32 UR4, UR39, -0x55555555, URZ ;  /* 0xaaaaaaab270478a5 */ /* 0x000fe4000f8e003f */
[----:B------:R-:W-:Y:S01]  /*51b0*/  USEL UR8, URZ, 0x1, !UP1 ;  /* 0x000000013f087887 */ /* 0x000fe2000c800000 */
[----:B------:R-:W-:Y:S01]  /*51c0*/  VIADD R0, R0, -UR42 ;  /* 0x8000002a00007c36 */ /* 0x000fe20008000000 */
[----:B------:R-:W-:Y:S01]  /*51d0*/  PLOP3.LUT P0, PT, PT, PT, UP0, 0x80, 0x0 ;  /* 0x000000000000781c */ /* 0x000fe20003f0f008 */
[----:B------:R-:W-:Y:S02]  /*51e0*/  USHF.R.U32.HI UR4, URZ, 0x1, UR5 ;  /* 0x000000013f047899 */ /* 0x000fe40008011605 */
[----:B------:R-:W-:Y:S02]  /*51f0*/  ULOP3.LUT UR38, UR38, UR8, URZ, 0x3c, !UPT ;  /* 0x0000000826267292 */ /* 0x000fe4000f8e3c3f */
[----:B------:R-:W-:-:S02]  /*5200*/  UIMAD UR39, UR4, -0x3, UR39 ;  /* 0xfffffffd042778a4 */ /* 0x000fc4000f8e0227 */
[----:B------:R-:W-:Y:S01]  /*5210*/  @UP2 ULOP3.LUT UR38, UR38, 0x1, UR4, 0x78, !UPT ;  /* 0x0000000126262892 */ /* 0x000fe2000f8e7804 */
[----:B------:R-:W-:-:S05]  /*5220*/  UMOV UR41, 0xffffffff ;  /* 0xffffffff00297882 */ /* 0x000fca0000000000 */
[----:B------:R-:W-:Y:S06]  /*5230*/  @P0 BRA `(.L_x_34) ;  /* 0x0000010400d80947 */ /* 0x000fec0003800000 */
[----:B-----5:R-:W-:Y:S01]  /*5240*/  FSETP.NEU.AND P0, PT, R16, RZ, PT ;  /* 0x000000ff1000720b */ /* 0x020fe20003f0d000 */
[----:B------:R-:W-:Y:S01]  /*5250*/  ULDC.64 UR8, c[0x0][0x5c8] ;  /* 0x0001720000087ab9 */ /* 0x000fe20000000a00 */
[----:B------:R-:W-:Y:S01]  /*5260*/  ISETP.GT.AND P3, PT, R153, RZ, PT ;  /* 0x000000ff9900720c */ /* 0x000fe20003f64270 */
[----:B------:R-:W-:Y:S01]  /*5270*/  UIMAD UR4, UR7, UR8, URZ ;  /* 0x00000008070472a4 */ /* 0x000fe2000f8e023f */
[----:B------:R-:W-:Y:S01]  /*5280*/  IMAD.U32 R10, RZ, RZ, UR9 ;  /* 0x00000009ff0a7e24 */ /* 0x000fe2000f8e00ff */
[----:B------:R-:W-:Y:S01]  /*5290*/  BSSY B0, `(.L_x_34) ;  /* 0x0001070000007945 */ /* 0x000fe20003800000 */
[----:B------:R-:W-:Y:S01]  /*52a0*/  IMAD.WIDE.U32 R6, R3, UR8, R6 ;  /* 0x0000000803067c25 */ /* 0x000fe2000f8e0006 */
[----:B------:R-:W-:-:S03]  /*52b0*/  ISETP.GT.AND P1, PT, R0, RZ, P3 ;  /* 0x000000ff0000720c */ /* 0x000fc60001f24270 */
[----:B------:R-:W-:-:S04]  /*52c0*/  IMAD R10, R3, R10, UR4 ;  /* 0x00000004030a7e24 */ /* 0x000fc8000f8e020a */
[----:B------:R-:W-:Y:S01]  /*52d0*/  IMAD.IADD R10, R7, 0x1, R10 ;  /* 0x00000001070a7824 */ /* 0x000fe200078e020a */
[----:B------:R-:W-:Y:S06]  /*52e0*/  @!P0 BRA `(.L_x_35) ;  /* 0x000000b800108947 */ /* 0x000fec0003800000 */
[----:B------:R-:W0:Y:S01]  /*52f0*/  LDC.64 R22, c[0x0][0x5b8] ;  /* 0x00016e00ff167b82 */ /* 0x000e220000000a00 */
[----:B------:R-:W2:Y:S01]  /*5300*/  LDL.LU R11, [R1] ;  /* 0x00000000010b7983 */ /* 0x000ea20000300800 */
[----:B------:R-:W-:-:S06]  /*5310*/  ULDC.64 UR4, c[0x0][0x5c0] ;  /* 0x0001700000047ab9 */ /* 0x000fcc0000000a00 */
[----:B------:R-:W1:Y:S08]  /*5320*/  LDC.64 R14, c[0x0][0x5b0] ;  /* 0x00016c00ff0e7b82 */ /* 0x000e700000000a00 */
[----:B------:R-:W3:Y:S01]  /*5330*/  LDC.64 R12, c[0x0][0x5a8] ;  /* 0x00016a00ff0c7b82 */ /* 0x000ee20000000a00 */
[C---:B0-----:R-:W-:Y:S02]  /*5340*/  IMAD R159, R22.reuse, UR10, RZ ;  /* 0x0000000a169f7c24 */ /* 0x041fe4000f8e02ff */
[----:B------:R-:W-:-:S04]  /*5350*/  IMAD.WIDE.U32 R154, R22, UR43, R18 ;  /* 0x0000002b169a7c25 */ /* 0x000fc8000f8e0012 */
[----:B------:R-:W-:Y:S01]  /*5360*/  IMAD R159, R23, UR43, R159 ;  /* 0x0000002b179f7c24 */ /* 0x000fe2000f8e029f */
[----:B------:R-:W-:Y:S01]  /*5370*/  MOV R20, R154 ;  /* 0x0000009a00147202 */ /* 0x000fe20000000f00 */
[----:B-1----:R-:W-:Y:S02]  /*5380*/  IMAD R158, R14, UR7, RZ ;  /* 0x000000070e9e7c24 */ /* 0x002fe4000f8e02ff */
[----:B------:R-:W-:Y:S02]  /*5390*/  IMAD.IADD R21, R155, 0x1, R159 ;  /* 0x000000019b157824 */ /* 0x000fe400078e029f */
[C---:B------:R-:W-:Y:S02]  /*53a0*/  IMAD R158, R3.reuse, R15, R158 ;  /* 0x0000000f039e7224 */ /* 0x040fe400078e029e */
[----:B------:R-:W-:-:S04]  /*53b0*/  IMAD.WIDE.U32 R4, R3, R14, R20 ;  /* 0x0000000e03047225 */ /* 0x000fc800078e0014 */
[----:B------:R-:W-:Y:S01]  /*53c0*/  IMAD.IADD R5, R5, 0x1, R158 ;  /* 0x0000000105057824 */ /* 0x000fe200078e029e */
[----:B---3--:R-:W-:-:S04]  /*53d0*/  LEA R8, P0, R4, R12, 0x1 ;  /* 0x0000000c04087211 */ /* 0x008fc800078008ff */
[----:B------:R-:W-:-:S05]  /*53e0*/  LEA.HI.X R9, R4, R13, R5, 0x1, P0 ;  /* 0x0000000d04097211 */ /* 0x000fca00000f0c05 */
[----:B------:R-:W3:Y:S01]  /*53f0*/  @P1 LDG.E.LTC128B.U16 R23, desc[UR36][R8.64] ;  /* 0x0000002408171981 */ /* 0x000ee2000c1e1520 */
[----:B------:R-:W-:Y:S01]  /*5400*/  BSSY B1, `(.L_x_36) ;  /* 0x0000011000017945 */ /* 0x000fe20003800000 */
[----:B---3--:R-:W-:-:S05]  /*5410*/  HADD2.F32 R4, -RZ, R23.H0_H0 ;  /* 0x20000017ff047230 */ /* 0x008fca0000004100 */
[----:B------:R-:W-:-:S04]  /*5420*/  FMUL R4, R4, R16 ;  /* 0x0000001004047220 */ /* 0x000fc80000400000 */
[----:B--2---:R-:W-:Y:S01]  /*5430*/  FFMA R7, R11, R2, R4 ;  /* 0x000000020b077223 */ /* 0x004fe20000000004 */
[----:B------:R-:W-:-:S04]  /*5440*/  LEA R4, P0, R6, UR4, 0x1 ;  /* 0x0000000406047c11 */ /* 0x000fc8000f8008ff */
[----:B------:R-:W-:Y:S02]  /*5450*/  LEA.HI.X R5, R6, UR5, R10, 0x1, P0 ;  /* 0x0000000506057c11 */ /* 0x000fe400080f0c0a */
[----:B------:R-:W-:-:S05]  /*5460*/  F2FP.F16.F32.PACK_AB R6, RZ, R7 ;  /* 0x00000007ff06723e */ /* 0x000fca00000000ff */
[----:B------:R0:W-:Y:S02]  /*5470*/  @P1 STG.E.U16 desc[UR36][R4.64], R6 ;  /* 0x0000000604001986 */ /* 0x0001e4000c101524 */
[----:B0-----:R-:W-:-:S04]  /*5480*/  IMAD.WIDE.U32 R6, R3, R14, R18 ;  /* 0x0000000e03067225 */ /* 0x001fc800078e0012 */
[----:B------:R-:W-:Y:S02]  /*5490*/  IMAD.IADD R7, R158, 0x1, R7 ;  /* 0x000000019e077824 */ /* 0x000fe400078e0207 */
[----:B------:R-:W-:-:S04]  /*54a0*/  IMAD.WIDE.U32 R6, R22, UR43, R6 ;  /* 0x0000002b16067c25 */ /* 0x000fc8000f8e0006 */
[----:B------:R-:W-:Y:S01]  /*54b0*/  IMAD.IADD R7, R159, 0x1, R7 ;  /* 0x000000019f077824 */ /* 0x000fe200078e0207 */
[----:B------:R-:W-:-:S04]  /*54c0*/  LEA R10, P0, R6, R12, 0x1 ;  /* 0x0000000c060a7211 */ /* 0x000fc800078008ff */
[----:B------:R-:W-:Y:S02]  /*54d0*/  LEA.HI.X R11, R6, R13, R7, 0x1, P0 ;  /* 0x0000000d060b7211 */ /* 0x000fe400000f0c07 */
[----:B------:R-:W-:-:S13]  /*54e0*/  ISETP.GT.AND P0, PT, R0, 0x1, P3 ;  /* 0x000000010000780c */ /* 0x000fda0001f04270 */
[----:B------:R-:W-:Y:S05]  /*54f0*/  @!P0 BRA `(.L_x_37) ;  /* 0x0000000000048947 */ /* 0x000fea0003800000 */
[----:B------:R0:W5:Y:S02]  /*5500*/  LDG.E.LTC128B.U16 R23, desc[UR36][R10.64+0x2] ;  /* 0x000002240a177981 */ /* 0x000164000c1e1520 */
.L_x_37:
[----:B------:R-:W-:Y:S05]  /*5510*/  BSYNC B1 ;  /* 0x0000000000017941 */ /* 0x000fea0003800000 */
.L_x_36:
[----:B------:R-:W2:Y:S01]  /*5520*/  LDL.LU R7, [R1+0x4] ;  /* 0x0000040001077983 */ /* 0x000ea20000300800 */
[----:B-----5:R-:W-:Y:S01]  /*5530*/  HADD2.F32 R6, -RZ, R23.H0_H0 ;  /* 0x20000017ff067230 */ /* 0x020fe20000004100 */
[C---:B------:R-:W-:Y:S01]  /*5540*/  SHF.L.U64.HI R157, R14.reuse, 0x3, R15 ;  /* 0x000000030e9d7819 */ /* 0x040fe2000001020f */
[----:B------:R-:W-:Y:S01]  /*5550*/  IMAD.SHL.U32 R156, R14, 0x8, RZ ;  /* 0x000000080e9c7824 */ /* 0x000fe200078e00ff */
[----:B------:R-:W3:Y:S02]  /*5560*/  LDL.LU R160, [R1+0x8] ;  /* 0x0000080001a07983 */ /* 0x000ee40000300800 */
[----:B------:R-:W-:-:S04]  /*5570*/  FMUL R6, R6, R16 ;  /* 0x0000001006067220 */ /* 0x000fc80000400000 */
[----:B--2---:R-:W-:-:S05]  /*5580*/  FFMA R6, R7, R2, R6 ;  /* 0x0000000207067223 */ /* 0x004fca0000000006 */
[----:B------:R-:W-:-:S05]  /*5590*/  F2FP.F16.F32.PACK_AB R6, RZ, R6 ;  /* 0x00000006ff06723e */ /* 0x000fca00000000ff */
[----:B------:R1:W-:Y:S01]  /*55a0*/  @P0 STG.E.U16 desc[UR36][R4.64+0x2], R6 ;  /* 0x0000020604000986 */ /* 0x0003e2000c101524 */
[----:B------:R-:W-:-:S04]  /*55b0*/  ISETP.GT.AND P0, PT, R153, 0x8, PT ;  /* 0x000000089900780c */ /* 0x000fc80003f04270 */
[----:B------:R-:W-:Y:S01]  /*55c0*/  ISETP.GT.AND P1, PT, R0, RZ, P0 ;  /* 0x000000ff0000720c */ /* 0x000fe20000724270 */
[----:B-1----:R-:W-:-:S04]  /*55d0*/  IMAD.WIDE.U32 R6, R3, R14, R156 ;  /* 0x0000000e03067225 */ /* 0x002fc800078e009c */
[----:B------:R-:W-:Y:S01]  /*55e0*/  IMAD.IADD R158, R158, 0x1, R7 ;  /* 0x000000019e9e7824 */ /* 0x000fe200078e0207 */
[----:B------:R-:W-:-:S04]  /*55f0*/  IADD3 R7, P2, R154, R6, RZ ;  /* 0x000000069a077210 */ /* 0x000fc80007f5e0ff */
[----:B------:R-:W-:Y:S02]  /*5600*/  IADD3.X R9, R158, R21, RZ, P2, !PT ;  /* 0x000000159e097210 */ /* 0x000fe400017fe4ff */
[----:B------:R-:W-:-:S04]  /*5610*/  LEA R8, P2, R7, R12, 0x1 ;  /* 0x0000000c07087211 */ /* 0x000fc800078408ff */
[----:B------:R-:W-:-:S05]  /*5620*/  LEA.HI.X R9, R7, R13, R9, 0x1, P2 ;  /* 0x0000000d07097211 */ /* 0x000fca00010f0c09 */
[----:B------:R1:W2:Y:S01]  /*5630*/  @P1 LDG.E.LTC128B.U16 R23, desc[UR36][R8.64] ;  /* 0x0000002408171981 */ /* 0x0002a2000c1e1520 */
[----:B------:R-:W-:Y:S01]  /*5640*/  IADD3 R6, P2, R18, R6, RZ ;  /* 0x0000000612067210 */ /* 0x000fe20007f5e0ff */
[----:B------:R-:W-:Y:S01]  /*5650*/  BSSY B1, `(.L_x_38) ;  /* 0x0000016000017945 */ /* 0x000fe20003800000 */
[----:B------:R-:W-:-:S03]  /*5660*/  ISETP.GT.AND P4, PT, R0, 0x1, P0 ;  /* 0x000000010000780c */ /* 0x000fc60000784270 */
[----:B------:R-:W-:Y:S02]  /*5670*/  IMAD.X R7, R19, 0x1, R158, P2 ;  /* 0x0000000113077824 */ /* 0x000fe400010e069e */
[----:B------:R-:W-:Y:S02]  /*5680*/  IMAD.U32 R158, RZ, RZ, UR9 ;  /* 0x00000009ff9e7e24 */ /* 0x000fe4000f8e00ff */
[----:B------:R-:W-:-:S04]  /*5690*/  IMAD.WIDE.U32 R6, R22, UR43, R6 ;  /* 0x0000002b16067c25 */ /* 0x000fc8000f8e0006 */
[----:B------:R-:W-:Y:S01]  /*56a0*/  IMAD.IADD R7, R159, 0x1, R7 ;  /* 0x000000019f077824 */ /* 0x000fe200078e0207 */
[----:B-1----:R-:W-:-:S04]  /*56b0*/  LEA R8, P2, R6, R12, 0x1 ;  /* 0x0000000c06087211 */ /* 0x002fc800078408ff */
[----:B------:R-:W-:Y:S01]  /*56c0*/  LEA.HI.X R9, R6, R13, R7, 0x1, P2 ;  /* 0x0000000d06097211 */ /* 0x000fe200010f0c07 */
[----:B--2---:R-:W-:-:S05]  /*56d0*/  HADD2.F32 R6, -RZ, R23.H0_H0 ;  /* 0x20000017ff067230 */ /* 0x004fca0000004100 */
[----:B------:R-:W-:-:S04]  /*56e0*/  FMUL R6, R6, R16 ;  /* 0x0000001006067220 */ /* 0x000fc80000400000 */
[----:B---3--:R-:W-:Y:S01]  /*56f0*/  FFMA R7, R160, R2, R6 ;  /* 0x00000002a0077223 */ /* 0x008fe20000000006 */
[----:B------:R-:W-:Y:S02]  /*5700*/  IMAD.U32 R160, RZ, RZ, UR8 ;  /* 0x00000008ffa07e24 */ /* 0x000fe4000f8e00ff */
[----:B------:R-:W-:Y:S02]  /*5710*/  IMAD.U32 R6, RZ, RZ, UR8 ;  /* 0x00000008ff067e24 */ /* 0x000fe4000f8e00ff */
[----:B------:R-:W-:Y:S02]  /*5720*/  F2FP.F16.F32.PACK_AB R7, RZ, R7 ;  /* 0x00000007ff07723e */ /* 0x000fe400000000ff */
[----:B------:R-:W-:Y:S02]  /*5730*/  SHF.L.U32 R160, R160, 0x4, RZ ;  /* 0x00000004a0a07819 */ /* 0x000fe400000006ff */
[----:B------:R-:W-:Y:S02]  /*5740*/  SHF.L.U64.HI R158, R6, 0x4, R158 ;  /* 0x00000004069e7819 */ /* 0x000fe4000001029e */
[----:B------:R-:W-:-:S02]  /*5750*/  IADD3 R6, P2, R160, R4, RZ ;  /* 0x00000004a0067210 */ /* 0x000fc40007f5e0ff */
[----:B------:R-:W-:-:S03]  /*5760*/  PRMT R161, R7, 0x7610, R161 ;  /* 0x0000761007a17816 */ /* 0x000fc600000000a1 */
[----:B------:R-:W-:-:S05]  /*5770*/  IMAD.X R7, R158, 0x1, R5, P2 ;  /* 0x000000019e077824 */ /* 0x000fca00010e0605 */
[----:B------:R1:W-:Y:S01]  /*5780*/  @P1 STG.E.U16 desc[UR36][R6.64], R161 ;  /* 0x000000a106001986 */ /* 0x0003e2000c101524 */
[----:B------:R-:W-:Y:S05]  /*5790*/  @!P4 BRA `(.L_x_39) ;  /* 0x000000000004c947 */ /* 0x000fea0003800000 */
[----:B------:R2:W5:Y:S02]  /*57a0*/  LDG.E.LTC128B.U16 R23, desc[UR36][R8.64+0x2] ;  /* 0x0000022408177981 */ /* 0x000564000c1e1520 */
.L_x_39:
[----:B------:R-:W-:Y:S05]  /*57b0*/  BSYNC B1 ;  /* 0x0000000000017941 */ /* 0x000fea0003800000 */
.L_x_38:
[----:B------:R-:W3:Y:S01]  /*57c0*/  LDL.LU R162, [R1+0xc] ;  /* 0x00000c0001a27983 */ /* 0x000ee20000300800 */
[----:B-1---5:R-:W-:Y:S01]  /*57d0*/  HADD2.F32 R161, -RZ, R23.H0_H0 ;  /* 0x20000017ffa17230 */ /* 0x022fe20000004100 */
[----:B------:R-:W-:Y:S01]  /*57e0*/  ISETP.GT.AND P1, PT, R0, 0x8, P3 ;  /* 0x000000080000780c */ /* 0x000fe20001f24270 */
[----:B------:R-:W-:Y:S03]  /*57f0*/  BSSY B1, `(.L_x_40) ;  /* 0x0000007000017945 */ /* 0x000fe60003800000 */
[----:B------:R-:W-:-:S04]  /*5800*/  FMUL R161, R161, R16 ;  /* 0x00000010a1a17220 */ /* 0x000fc80000400000 */
[----:B---3--:R-:W-:-:S05]  /*5810*/  FFMA R161, R162, R2, R161 ;  /* 0x00000002a2a17223 */ /* 0x008fca00000000a1 */
[----:B------:R-:W-:-:S05]  /*5820*/  F2FP.F16.F32.PACK_AB R161, RZ, R161 ;  /* 0x000000a1ffa1723e */ /* 0x000fca00000000ff */
[----:B------:R1:W-:Y:S01]  /*5830*/  @P4 STG.E.U16 desc[UR36][R6.64+0x2], R161 ;  /* 0x000002a106004986 */ /* 0x0003e2000c101524 */
[----:B------:R-:W-:Y:S05]  /*5840*/  @!P1 BRA `(.L_x_41) ;  /* 0x0000000000049947 */ /* 0x000fea0003800000 */
[----:B------:R3:W5:Y:S02]  /*5850*/  LDG.E.LTC128B.U16 R23, desc[UR36][R10.64+0x10] ;  /* 0x000010240a177981 */ /* 0x000764000c1e1520 */
.L_x_41:
[----:B------:R-:W-:Y:S05]  /*5860*/  BSYNC B1 ;  /* 0x0000000000017941 */ /* 0x000fea0003800000 */
.L_x_40:
[----:B------:R-:W4:Y:S01]  /*5870*/  LDL.LU R162, [R1+0x10] ;  /* 0x0000100001a27983 */ /* 0x000f220000300800 */
[----:B-1---5:R-:W-:Y:S01]  /*5880*/  HADD2.F32 R161, -RZ, R23.H0_H0 ;  /* 0x20000017ffa17230 */ /* 0x022fe20000004100 */
[----:B------:R-:W-:Y:S01]  /*5890*/  ISETP.GT.AND P2, PT, R0, 0x9, P3 ;  /* 0x000000090000780c */ /* 0x000fe20001f44270 */
[----:B------:R-:W-:Y:S03]  /*58a0*/  BSSY B1, `(.L_x_42) ;  /* 0x0000007000017945 */ /* 0x000fe60003800000 */
[----:B------:R-:W-:-:S04]  /*58b0*/  FMUL R161, R161, R16 ;  /* 0x00000010a1a17220 */ /* 0x000fc80000400000 */
[----:B----4-:R-:W-:-:S05]  /*58c0*/  FFMA R161, R162, R2, R161 ;  /* 0x00000002a2a17223 */ /* 0x010fca00000000a1 */
[----:B------:R-:W-:-:S05]  /*58d0*/  F2FP.F16.F32.PACK_AB R161, RZ, R161 ;  /* 0x000000a1ffa1723e */ /* 0x000fca00000000ff */
[----:B------:R1:W-:Y:S01]  /*58e0*/  @P1 STG.E.U16 desc[UR36][R4.64+0x10], R161 ;  /* 0x000010a104001986 */ /* 0x0003e2000c101524 */
[----:B------:R-:W-:Y:S05]  /*58f0*/  @!P2 BRA `(.L_x_43) ;  /* 0x000000000004a947 */ /* 0x000fea0003800000 */
[----:B------:R4:W5:Y:S02]  /*5900*/  LDG.E.LTC128B.U16 R23, desc[UR36][R10.64+0x12] ;  /* 0x000012240a177981 */ /* 0x000964000c1e1520 */
.L_x_43:
[----:B------:R-:W-:Y:S05]  /*5910*/  BSYNC B1 ;  /* 0x0000000000017941 */ /* 0x000fea0003800000 */
.L_x_42:
[----:B------:R-:W2:Y:S01]  /*5920*/  LDL.LU R162, [R1+0x14] ;  /* 0x0000140001a27983 */ /* 0x000ea20000300800 */
[----:B-1---5:R-:W-:Y:S01]  /*5930*/  HADD2.F32 R161, -RZ, R23.H0_H0 ;  /* 0x20000017ffa17230 */ /* 0x022fe20000004100 */
[----:B------:R-:W-:Y:S01]  /*5940*/  ISETP.GT.AND P1, PT, R0, 0x8, P0 ;  /* 0x000000080000780c */ /* 0x000fe20000724270 */
[----:B------:R-:W-:Y:S03]  /*5950*/  BSSY B1, `(.L_x_44) ;  /* 0x0000007000017945 */ /* 0x000fe60003800000 */
[----:B------:R-:W-:-:S04]  /*5960*/  FMUL R161, R161, R16 ;  /* 0x00000010a1a17220 */ /* 0x000fc80000400000 */
[----:B--2---:R-:W-:-:S05]  /*5970*/  FFMA R161, R162, R2, R161 ;  /* 0x00000002a2a17223 */ /* 0x004fca00000000a1 */
[----:B------:R-:W-:-:S05]  /*5980*/  F2FP.F16.F32.PACK_AB R161, RZ, R161 ;  /* 0x000000a1ffa1723e */ /* 0x000fca00000000ff */
[----:B------:R1:W-:Y:S01]  /*5990*/  @P2 STG.E.U16 desc[UR36][R4.64+0x12], R161 ;  /* 0x000012a104002986 */ /* 0x0003e2000c101524 */
[----:B------:R-:W-:Y:S05]  /*59a0*/  @!P1 BRA `(.L_x_45) ;  /* 0x0000000000049947 */ /* 0x000fea0003800000 */
[----:B------:R2:W5:Y:S02]  /*59b0*/  LDG.E.LTC128B.U16 R23, desc[UR36][R8.64+0x10] ;  /* 0x0000102408177981 */ /* 0x000564000c1e1520 */
.L_x_45:
[----:B------:R-:W-:Y:S05]  /*59c0*/  BSYNC B1 ;  /* 0x0000000000017941 */ /* 0x000fea0003800000 */
.L_x_44:
        /* <DEDUP_REMOVED lines=10> */
.L_x_47:
[----:B------:R-:W-:Y:S05]  /*5a70*/  BSYNC B1 ;  /* 0x0000000000017941 */ /* 0x000fea0003800000 */
.L_x_46:
        /* <DEDUP_REMOVED lines=10> */
.L_x_49:
[----:B------:R-:W-:Y:S05]  /*5b20*/  BSYNC B1 ;  /* 0x0000000000017941 */ /* 0x000fea0003800000 */
.L_x_48:
        /* <DEDUP_REMOVED lines=10> */
.L_x_51:
[----:B------:R-:W-:Y:S05]  /*5bd0*/  BSYNC B1 ;  /* 0x0000000000017941 */ /* 0x000fea0003800000 */
.L_x_50:
        /* <DEDUP_REMOVED lines=10> */
.L_x_53:
[----:B------:R-:W-:Y:S05]  /*5c80*/  BSYNC B1 ;  /* 0x0000000000017941 */ /* 0x000fea0003800000 */
.L_x_52:
        /* <DEDUP_REMOVED lines=10> */
.L_x_55:
[----:B------:R-:W-:Y:S05]  /*5d30*/  BSYNC B1 ;  /* 0x0000000000017941 */ /* 0x000fea0003800000 */
.L_x_54:
        /* <DEDUP_REMOVED lines=10> */
.L_x_57:
[----:B------:R-:W-:Y:S05]  /*5de0*/  BSYNC B1 ;  /* 0x0000000000017941 */ /* 0x000fea0003800000 */
.L_x_56:
        /* <DEDUP_REMOVED lines=10> */
.L_x_59:
[----:B------:R-:W-:Y:S05]  /*5e90*/  BSYNC B1 ;  /* 0x0000000000017941 */ /* 0x000fea0003800000 */
.L_x_58:
        /* <DEDUP_REMOVED lines=10> */
.L_x_61:
[----:B------:R-:W-:Y:S05]  /*5f40*/  BSYNC B1 ;  /* 0x0000000000017941 */ /* 0x000fea0003800000 */
.L_x_60:
        /* <DEDUP_REMOVED lines=10> */
.L_x_63:
[----:B------:R-:W-:Y:S05]  /*5ff0*/  BSYNC B1 ;  /* 0x0000000000017941 */ /* 0x000fea0003800000 */
.L_x_62:
        /* <DEDUP_REMOVED lines=10> */
.L_x_65:
[----:B------:R-:W-:Y:S05]  /*60a0*/  BSYNC B1 ;  /* 0x0000000000017941 */ /* 0x000fea0003800000 */
.L_x_64:
        /* <DEDUP_REMOVED lines=10> */
.L_x_67:
[----:B------:R-:W-:Y:S05]  /*6150*/  BSYNC B1 ;  /* 0x0000000000017941 */ /* 0x000fea0003800000 */
.L_x_66:
        /* <DEDUP_REMOVED lines=10> */
.L_x_69:
[----:B------:R-:W-:Y:S05]  /*6200*/  BSYNC B1 ;  /* 0x0000000000017941 */ /* 0x000fea0003800000 */
.L_x_68:
        /* <DEDUP_REMOVED lines=10> */
.L_x_71:
[----:B------:R-:W-:Y:S05]  /*62b0*/  BSYNC B1 ;  /* 0x0000000000017941 */ /* 0x000fea0003800000 */
.L_x_70:
        /* <DEDUP_REMOVED lines=10> */
.L_x_73:
[----:B------:R-:W-:Y:S05]  /*6360*/  BSYNC B1 ;  /* 0x0000000000017941 */ /* 0x000fea0003800000 */
.L_x_72:
        /* <DEDUP_REMOVED lines=10> */
.L_x_75:
[----:B------:R-:W-:Y:S05]  /*6410*/  BSYNC B1 ;  /* 0x0000000000017941 */ /* 0x000fea0003800000 */
.L_x_74:
        /* <DEDUP_REMOVED lines=10> */
.L_x_77:
[----:B------:R-:W-:Y:S05]  /*64c0*/  BSYNC B1 ;  /* 0x0000000000017941 */ /* 0x000fea0003800000 */
.L_x_76:
        /* <DEDUP_REMOVED lines=10> */
.L_x_79:
[----:B------:R-:W-:Y:S05]  /*6570*/  BSYNC B1 ;  /* 0x0000000000017941 */ /* 0x000fea0003800000 */
.L_x_78:
        /* <DEDUP_REMOVED lines=10> */
.L_x_81:
[----:B------:R-:W-:Y:S05]  /*6620*/  BSYNC B1 ;  /* 0x0000000000017941 */ /* 0x000fea0003800000 */
.L_x_80:
        /* <DEDUP_REMOVED lines=10> */
.L_x_83:
[----:B------:R-:W-:Y:S05]  /*66d0*/  BSYNC B1 ;  /* 0x0000000000017941 */ /* 0x000fea0003800000 */
.L_x_82:
        /* <DEDUP_REMOVED lines=10> */
.L_x_85:
[----:B------:R-:W-:Y:S05]  /*6780*/  BSYNC B1 ;  /* 0x0000000000017941 */ /* 0x000fea0003800000 */
.L_x_84:
        /* <DEDUP_REMOVED lines=10> */
.L_x_87:
[----:B------:R-:W-:Y:S05]  /*6830*/  BSYNC B1 ;  /* 0x0000000000017941 */ /* 0x000fea0003800000 */
.L_x_86:
        /* <DEDUP_REMOVED lines=10> */
.L_x_89:
[----:B------:R-:W-:Y:S05]  /*68e0*/  BSYNC B1 ;  /* 0x0000000000017941 */ /* 0x000fea0003800000 */
.L_x_88:
        /* <DEDUP_REMOVED lines=10> */
.L_x_91:
[----:B------:R-:W-:Y:S05]  /*6990*/  BSYNC B1 ;  /* 0x0000000000017941 */ /* 0x000fea0003800000 */
.L_x_90:
        /* <DEDUP_REMOVED lines=10> */
.L_x_93:
[----:B------:R-:W-:Y:S05]  /*6a40*/  BSYNC B1 ;  /* 0x0000000000017941 */ /* 0x000fea0003800000 */
.L_x_92:
        /* <DEDUP_REMOVED lines=10> */
.L_x_95:
[----:B------:R-:W-:Y:S05]  /*6af0*/  BSYNC B1 ;  /* 0x0000000000017941 */ /* 0x000fea0003800000 */
.L_x_94:
        /* <DEDUP_REMOVED lines=10> */
.L_x_97:
[----:B------:R-:W-:Y:S05]  /*6ba0*/  BSYNC B1 ;  /* 0x0000000000017941 */ /* 0x000fea0003800000 */
.L_x_96:
        /* <DEDUP_REMOVED lines=10> */
.L_x_99:
[----:B------:R-:W-:Y:S05]  /*6c50*/  BSYNC B1 ;  /* 0x0000000000017941 */ /* 0x000fea0003800000 */
.L_x_98:
        /* <DEDUP_REMOVED lines=10> */
.L_x_101:
[----:B------:R-:W-:Y:S05]  /*6d00*/  BSYNC B1 ;  /* 0x0000000000017941 */ /* 0x000fea0003800000 */
.L_x_100:
        /* <DEDUP_REMOVED lines=10> */
.L_x_103:
[----:B------:R-:W-:Y:S05]  /*6db0*/  BSYNC B1 ;  /* 0x0000000000017941 */ /* 0x000fea0003800000 */
.L_x_102:
        /* <DEDUP_REMOVED lines=10> */
.L_x_105:
[----:B------:R-:W-:Y:S05]  /*6e60*/  BSYNC B1 ;  /* 0x0000000000017941 */ /* 0x000fea0003800000 */
.L_x_104:
        /* <DEDUP_REMOVED lines=10> */
.L_x_107:
[----:B------:R-:W-:Y:S05]  /*6f10*/  BSYNC B1 ;  /* 0x0000000000017941 */ /* 0x000fea0003800000 */
.L_x_106:
        /* <DEDUP_REMOVED lines=10> */
.L_x_109:
[----:B------:R-:W-:Y:S05]  /*6fc0*/  BSYNC B1 ;  /* 0x0000000000017941 */ /* 0x000fea0003800000 */
.L_x_108:
        /* <DEDUP_REMOVED lines=10> */
.L_x_111:
[----:B------:R-:W-:Y:S05]  /*7070*/  BSYNC B1 ;  /* 0x0000000000017941 */ /* 0x000fea0003800000 */
.L_x_110:
        /* <DEDUP_REMOVED lines=10> */
.L_x_113:
[----:B------:R-:W-:Y:S05]  /*7120*/  BSYNC B1 ;  /* 0x0000000000017941 */ /* 0x000fea0003800000 */
.L_x_112:
        /* <DEDUP_REMOVED lines=10> */
.L_x_115:
[----:B------:R-:W-:Y:S05]  /*71d0*/  BSYNC B1 ;  /* 0x0000000000017941 */ /* 0x000fea0003800000 */
.L_x_114:
        /* <DEDUP_REMOVED lines=10> */
.L_x_117:
[----:B------:R-:W-:Y:S05]  /*7280*/  BSYNC B1 ;  /* 0x0000000000017941 */ /* 0x000fea0003800000 */
.L_x_116:
        /* <DEDUP_REMOVED lines=10> */
.L_x_119:
[----:B------:R-:W-:Y:S05]  /*7330*/  BSYNC B1 ;  /* 0x0000000000017941 */ /* 0x000fea0003800000 */
.L_x_118:
        /* <DEDUP_REMOVED lines=10> */
.L_x_121:
[----:B------:R-:W-:Y:S05]  /*73e0*/  BSYNC B1 ;  /* 0x0000000000017941 */ /* 0x000fea0003800000 */
.L_x_120:
        /* <DEDUP_REMOVED lines=10> */
.L_x_123:
[----:B------:R-:W-:Y:S05]  /*7490*/  BSYNC B1 ;  /* 0x0000000000017941 */ /* 0x000fea0003800000 */
.L_x_122:
        /* <DEDUP_REMOVED lines=10> */
.L_x_125:
[----:B------:R-:W-:Y:S05]  /*7540*/  BSYNC B1 ;  /* 0x0000000000017941 */ /* 0x000fea0003800000 */
.L_x_124:
        /* <DEDUP_REMOVED lines=10> */
.L_x_127:
[----:B------:R-:W-:Y:S05]  /*75f0*/  BSYNC B1 ;  /* 0x0000000000017941 */ /* 0x000fea0003800000 */
.L_x_126:
        /* <DEDUP_REMOVED lines=10> */
.L_x_129:
[----:B------:R-:W-:Y:S05]  /*76a0*/  BSYNC B1 ;  /* 0x0000000000017941 */ /* 0x000fea0003800000 */
.L_x_128:
        /* <DEDUP_REMOVED lines=10> */
.L_x_131:
[----:B------:R-:W-:Y:S05]  /*7750*/  BSYNC B1 ;  /* 0x0000000000017941 */ /* 0x000fea0003800000 */
.L_x_130:
        /* <DEDUP_REMOVED lines=10> */
.L_x_133:
[----:B------:R-:W-:Y:S05]  /*7800*/  BSYNC B1 ;  /* 0x0000000000017941 */ /* 0x000fea0003800000 */
.L_x_132:
        /* <DEDUP_REMOVED lines=10> */
.L_x_135:
[----:B------:R-:W-:Y:S05]  /*78b0*/  BSYNC B1 ;  /* 0x0000000000017941 */ /* 0x000fea0003800000 */
.L_x_134:
        /* <DEDUP_REMOVED lines=10> */
.L_x_137:
[----:B------:R-:W-:Y:S05]  /*7960*/  BSYNC B1 ;  /* 0x0000000000017941 */ /* 0x000fea0003800000 */
.L_x_136:
        /* <DEDUP_REMOVED lines=10> */
.L_x_139:
[----:B------:R-:W-:Y:S05]  /*7a10*/  BSYNC B1 ;  /* 0x0000000000017941 */ /* 0x000fea0003800000 */
.L_x_138:
        /* <DEDUP_REMOVED lines=10> */
.L_x_141:
[----:B------:R-:W-:Y:S05]  /*7ac0*/  BSYNC B1 ;  /* 0x0000000000017941 */ /* 0x000fea0003800000 */
.L_x_140:
        /* <DEDUP_REMOVED lines=10> */
.L_x_143:
[----:B------:R-:W-:Y:S05]  /*7b70*/  BSYNC B1 ;  /* 0x0000000000017941 */ /* 0x000fea0003800000 */
.L_x_142:
        /* <DEDUP_REMOVED lines=10> */
.L_x_145:
[----:B------:R-:W-:Y:S05]  /*7c20*/  BSYNC B1 ;  /* 0x0000000000017941 */ /* 0x000fea0003800000 */
.L_x_144:
        /* <DEDUP_REMOVED lines=10> */
.L_x_147:
[----:B------:R-:W-:Y:S05]  /*7cd0*/  BSYNC B1 ;  /* 0x0000000000017941 */ /* 0x000fea0003800000 */
.L_x_146:
        /* <DEDUP_REMOVED lines=10> */
.L_x_149:
[----:B------:R-:W-:Y:S05]  /*7d80*/  BSYNC B1 ;  /* 0x0000000000017941 */ /* 0x000fea0003800000 */
.L_x_148:
        /* <DEDUP_REMOVED lines=10> */
.L_x_151:
[----:B------:R-:W-:Y:S05]  /*7e30*/  BSYNC B1 ;  /* 0x0000000000017941 */ /* 0x000fea0003800000 */
.L_x_150:
        /* <DEDUP_REMOVED lines=10> */
.L_x_153:
[----:B------:R-:W-:Y:S05]  /*7ee0*/  BSYNC B1 ;  /* 0x0000000000017941 */ /* 0x000fea0003800000 */
.L_x_152:
        /* <DEDUP_REMOVED lines=10> */
.L_x_155:
[----:B------:R-:W-:Y:S05]  /*7f90*/  BSYNC B1 ;  /* 0x0000000000017941 */ /* 0x000fea0003800000 */
.L_x_154:
        /* <DEDUP_REMOVED lines=10> */
.L_x_157:
[----:B------:R-:W-:Y:S05]  /*8040*/  BSYNC B1 ;  /* 0x0000000000017941 */ /* 0x000fea0003800000 */
.L_x_156:
        /* <DEDUP_REMOVED lines=10> */
.L_x_159:
[----:B------:R-:W-:Y:S05]  /*80f0*/  BSYNC B1 ;  /* 0x0000000000017941 */ /* 0x000fea0003800000 */
.L_x_158:
        /* <DEDUP_REMOVED lines=10> */
.L_x_161:
[----:B------:R-:W-:Y:S05]  /*81a0*/  BSYNC B1 ;  /* 0x0000000000017941 */ /* 0x000fea0003800000 */
.L_x_160:
        /* <DEDUP_REMOVED lines=10> */
.L_x_163:
[----:B------:R-:W-:Y:S05]  /*8250*/  BSYNC B1 ;  /* 0x0000000000017941 */ /* 0x000fea0003800000 */
.L_x_162:
        /* <DEDUP_REMOVED lines=10> */
.L_x_165:
[----:B------:R-:W-:Y:S05]  /*8300*/  BSYNC B1 ;  /* 0x0000000000017941 */ /* 0x000fea0003800000 */
.L_x_164:
        /* <DEDUP_REMOVED lines=10> */
.L_x_167:
[----:B------:R-:W-:Y:S05]  /*83b0*/  BSYNC B1 ;  /* 0x0000000000017941 */ /* 0x000fea0003800000 */
.L_x_166:
        /* <DEDUP_REMOVED lines=10> */
.L_x_169:
[----:B------:R-:W-:Y:S05]  /*8460*/  BSYNC B1 ;  /* 0x0000000000017941 */ /* 0x000fea0003800000 */
.L_x_168:
        /* <DEDUP_REMOVED lines=10> */
.L_x_171:
[----:B------:R-:W-:Y:S05]  /*8510*/  BSYNC B1 ;  /* 0x0000000000017941 */ /* 0x000fea0003800000 */
.L_x_170:
        /* <DEDUP_REMOVED lines=10> */
.L_x_173:
[----:B------:R-:W-:Y:S05]  /*85c0*/  BSYNC B1 ;  /* 0x0000000000017941 */ /* 0x000fea0003800000 */
.L_x_172:
        /* <DEDUP_REMOVED lines=10> */
.L_x_175:
[----:B------:R-:W-:Y:S05]  /*8670*/  BSYNC B1 ;  /* 0x0000000000017941 */ /* 0x000fea0003800000 */
.L_x_174:
        /* <DEDUP_REMOVED lines=10> */
.L_x_177:
[----:B------:R-:W-:Y:S05]  /*8720*/  BSYNC B1 ;  /* 0x0000000000017941 */ /* 0x000fea0003800000 */
.L_x_176:
        /* <DEDUP_REMOVED lines=10> */
.L_x_179:
[----:B------:R-:W-:Y:S05]  /*87d0*/  BSYNC B1 ;  /* 0x0000000000017941 */ /* 0x000fea0003800000 */
.L_x_178:
        /* <DEDUP_REMOVED lines=10> */
.L_x_181:
[----:B------:R-:W-:Y:S05]  /*8880*/  BSYNC B1 ;  /* 0x0000000000017941 */ /* 0x000fea0003800000 */
.L_x_180:
        /* <DEDUP_REMOVED lines=10> */
.L_x_183:
[----:B------:R-:W-:Y:S05]  /*8930*/  BSYNC B1 ;  /* 0x0000000000017941 */ /* 0x000fea0003800000 */
.L_x_182:
        /* <DEDUP_REMOVED lines=10> */
.L_x_185:
[----:B------:R-:W-:Y:S05]  /*89e0*/  BSYNC B1 ;  /* 0x0000000000017941 */ /* 0x000fea0003800000 */
.L_x_184:
        /* <DEDUP_REMOVED lines=10> */
.L_x_187:
[----:B------:R-:W-:Y:S05]  /*8a90*/  BSYNC B1 ;  /* 0x0000000000017941 */ /* 0x000fea0003800000 */
.L_x_186:
        /* <DEDUP_REMOVED lines=10> */
.L_x_189:
[----:B------:R-:W-:Y:S05]  /*8b40*/  BSYNC B1 ;  /* 0x0000000000017941 */ /* 0x000fea0003800000 */
.L_x_188:
        /* <DEDUP_REMOVED lines=10> */
.L_x_191:
[----:B------:R-:W-:Y:S05]  /*8bf0*/  BSYNC B1 ;  /* 0x0000000000017941 */ /* 0x000fea0003800000 */
.L_x_190:
        /* <DEDUP_REMOVED lines=10> */
.L_x_193:
[----:B------:R-:W-:Y:S05]  /*8ca0*/  BSYNC B1 ;  /* 0x0000000000017941 */ /* 0x000fea0003800000 */
.L_x_192:
        /* <DEDUP_REMOVED lines=10> */
.L_x_195:
[----:B------:R-:W-:Y:S05]  /*8d50*/  BSYNC B1 ;  /* 0x0000000000017941 */ /* 0x000fea0003800000 */
.L_x_194:
        /* <DEDUP_REMOVED lines=10> */
.L_x_197:
[----:B------:R-:W-:Y:S05]  /*8e00*/  BSYNC B1 ;  /* 0x0000000000017941 */ /* 0x000fea0003800000 */
.L_x_196:
        /* <DEDUP_REMOVED lines=10> */
.L_x_199:
[----:B------:R-:W-:Y:S05]  /*8eb0*/  BSYNC B1 ;  /* 0x0000000000017941 */ /* 0x000fea0003800000 */
.L_x_198:
        /* <DEDUP_REMOVED lines=10> */
.L_x_201:
[----:B------:R-:W-:Y:S05]  /*8f60*/  BSYNC B1 ;  /* 0x0000000000017941 */ /* 0x000fea0003800000 */
.L_x_200:
        /* <DEDUP_REMOVED lines=10> */
.L_x_203:
[----:B------:R-:W-:Y:S05]  /*9010*/  BSYNC B1 ;  /* 0x0000000000017941 */ /* 0x000fea0003800000 */
.L_x_202:
        /* <DEDUP_REMOVED lines=10> */
.L_x_205:
[----:B------:R-:W-:Y:S05]  /*90c0*/  BSYNC B1 ;  /* 0x0000000000017941 */ /* 0x000fea0003800000 */
.L_x_204:
        /* <DEDUP_REMOVED lines=10> */
.L_x_207:
[----:B------:R-:W-:Y:S05]  /*9170*/  BSYNC B1 ;  /* 0x0000000000017941 */ /* 0x000fea0003800000 */
.L_x_206:
        /* <DEDUP_REMOVED lines=10> */
.L_x_209:
[----:B------:R-:W-:Y:S05]  /*9220*/  BSYNC B1 ;  /* 0x0000000000017941 */ /* 0x000fea0003800000 */
.L_x_208:
        /* <DEDUP_REMOVED lines=10> */
.L_x_211:
[----:B------:R-:W-:Y:S05]  /*92d0*/  BSYNC B1 ;  /* 0x0000000000017941 */ /* 0x000fea0003800000 */
.L_x_210:
        /* <DEDUP_REMOVED lines=10> */
.L_x_213:
[----:B------:R-:W-:Y:S05]  /*9380*/  BSYNC B1 ;  /* 0x0000000000017941 */ /* 0x000fea0003800000 */
.L_x_212:
        /* <DEDUP_REMOVED lines=10> */
.L_x_215:
[----:B------:R-:W-:Y:S05]  /*9430*/  BSYNC B1 ;  /* 0x0000000000017941 */ /* 0x000fea0003800000 */
.L_x_214:
        /* <DEDUP_REMOVED lines=10> */
.L_x_217:
[----:B------:R-:W-:Y:S05]  /*94e0*/  BSYNC B1 ;  /* 0x0000000000017941 */ /* 0x000fea0003800000 */
.L_x_216:
        /* <DEDUP_REMOVED lines=10> */
.L_x_219:
[----:B------:R-:W-:Y:S05]  /*9590*/  BSYNC B1 ;  /* 0x0000000000017941 */ /* 0x000fea0003800000 */
.L_x_218:
        /* <DEDUP_REMOVED lines=10> */
.L_x_221:
[----:B------:R-:W-:Y:S05]  /*9640*/  BSYNC B1 ;  /* 0x0000000000017941 */ /* 0x000fea0003800000 */
.L_x_220:
        /* <DEDUP_REMOVED lines=10> */
.L_x_223:
[----:B------:R-:W-:Y:S05]  /*96f0*/  BSYNC B1 ;  /* 0x0000000000017941 */ /* 0x000fea0003800000 */
.L_x_222:
        /* <DEDUP_REMOVED lines=10> */
.L_x_225:
[----:B------:R-:W-:Y:S05]  /*97a0*/  BSYNC B1 ;  /* 0x0000000000017941 */ /* 0x000fea0003800000 */
.L_x_224:
        /* <DEDUP_REMOVED lines=10> */
.L_x_227:
[----:B------:R-:W-:Y:S05]  /*9850*/  BSYNC B1 ;  /* 0x0000000000017941 */ /* 0x000fea0003800000 */
.L_x_226:
        /* <DEDUP_REMOVED lines=10> */
.L_x_229:
[----:B------:R-:W-:Y:S05]  /*9900*/  BSYNC B1 ;  /* 0x0000000000017941 */ /* 0x000fea0003800000 */
.L_x_228:
        /* <DEDUP_REMOVED lines=10> */
.L_x_231:
[----:B------:R-:W-:Y:S05]  /*99b0*/  BSYNC B1 ;  /* 0x0000000000017941 */ /* 0x000fea0003800000 */
.L_x_230:
        /* <DEDUP_REMOVED lines=10> */
.L_x_233:
[----:B------:R-:W-:Y:S05]  /*9a60*/  BSYNC B1 ;  /* 0x0000000000017941 */ /* 0x000fea0003800000 */
.L_x_232:
        /* <DEDUP_REMOVED lines=10> */
.L_x_235:
[----:B------:R-:W-:Y:S05]  /*9b10*/  BSYNC B1 ;  /* 0x0000000000017941 */ /* 0x000fea0003800000 */
.L_x_234:
        /* <DEDUP_REMOVED lines=10> */
.L_x_237:
[----:B------:R-:W-:Y:S05]  /*9bc0*/  BSYNC B1 ;  /* 0x0000000000017941 */ /* 0x000fea0003800000 */
.L_x_236:
        /* <DEDUP_REMOVED lines=10> */
.L_x_239:
[----:B------:R-:W-:Y:S05]  /*9c70*/  BSYNC B1 ;  /* 0x0000000000017941 */ /* 0x000fea0003800000 */
.L_x_238:
        /* <DEDUP_REMOVED lines=10> */
.L_x_241:
[----:B------:R-:W-:Y:S05]  /*9d20*/  BSYNC B1 ;  /* 0x0000000000017941 */ /* 0x000fea0003800000 */
.L_x_240:
        /* <DEDUP_REMOVED lines=10> */
.L_x_243:
[----:B------:R-:W-:Y:S05]  /*9dd0*/  BSYNC B1 ;  /* 0x0000000000017941 */ /* 0x000fea0003800000 */
.L_x_242:
        /* <DEDUP_REMOVED lines=10> */
.L_x_245:
[----:B------:R-:W-:Y:S05]  /*9e80*/  BSYNC B1 ;  /* 0x0000000000017941 */ /* 0x000fea0003800000 */
.L_x_244:
        /* <DEDUP_REMOVED lines=10> */
.L_x_247:
[----:B------:R-:W-:Y:S05]  /*9f30*/  BSYNC B1 ;  /* 0x0000000000017941 */ /* 0x000fea0003800000 */
.L_x_246:
        /* <DEDUP_REMOVED lines=10> */
.L_x_249:
[----:B------:R-:W-:Y:S05]  /*9fe0*/  BSYNC B1 ;  /* 0x0000000000017941 */ /* 0x000fea0003800000 */
.L_x_248:
        /* <DEDUP_REMOVED lines=10> */
.L_x_251:
[----:B------:R-:W-:Y:S05]  /*a090*/  BSYNC B1 ;  /* 0x0000000000017941 */ /* 0x000fea0003800000 */
.L_x_250:
        /* <DEDUP_REMOVED lines=10> */
.L_x_253:
[----:B------:R-:W-:Y:S05]  /*a140*/  BSYNC B1 ;  /* 0x0000000000017941 */ /* 0x000fea0003800000 */
.L_x_252:
        /* <DEDUP_REMOVED lines=10> */
.L_x_255:
[----:B------:R-:W-:Y:S05]  /*a1f0*/  BSYNC B1 ;  /* 0x0000000000017941 */ /* 0x000fea0003800000 */
.L_x_254:
        /* <DEDUP_REMOVED lines=10> */
.L_x_257:
[----:B------:R-:W-:Y:S05]  /*a2a0*/  BSYNC B1 ;  /* 0x0000000000017941 */ /* 0x000fea0003800000 */
.L_x_256:
        /* <DEDUP_REMOVED lines=10> */
.L_x_259:
[----:B------:R-:W-:Y:S05]  /*a350*/  BSYNC B1 ;  /* 0x0000000000017941 */ /* 0x000fea0003800000 */
.L_x_258:
        /* <DEDUP_REMOVED lines=10> */
.L_x_261:
[----:B------:R-:W-:Y:S05]  /*a400*/  BSYNC B1 ;  /* 0x0000000000017941 */ /* 0x000fea0003800000 */
.L_x_260:
        /* <DEDUP_REMOVED lines=10> */
.L_x_263:
[----:B------:R-:W-:Y:S05]  /*a4b0*/  BSYNC B1 ;  /* 0x0000000000017941 */ /* 0x000fea0003800000 */
.L_x_262:
        /* <DEDUP_REMOVED lines=10> */
.L_x_265:
[----:B------:R-:W-:Y:S05]  /*a560*/  BSYNC B1 ;  /* 0x0000000000017941 */ /* 0x000fea0003800000 */
.L_x_264:
        /* <DEDUP_REMOVED lines=10> */
.L_x_267:
[----:B------:R-:W-:Y:S05]  /*a610*/  BSYNC B1 ;  /* 0x0000000000017941 */ /* 0x000fea0003800000 */
.L_x_266:
        /* <DEDUP_REMOVED lines=10> */
.L_x_269:
[----:B------:R-:W-:Y:S05]  /*a6c0*/  BSYNC B1 ;  /* 0x0000000000017941 */ /* 0x000fea0003800000 */
.L_x_268:
        /* <DEDUP_REMOVED lines=10> */
.L_x_271:
[----:B------:R-:W-:Y:S05]  /*a770*/  BSYNC B1 ;  /* 0x0000000000017941 */ /* 0x000fea0003800000 */
.L_x_270:
        /* <DEDUP_REMOVED lines=10> */
.L_x_273:
[----:B------:R-:W-:Y:S05]  /*a820*/  BSYNC B1 ;  /* 0x0000000000017941 */ /* 0x000fea0003800000 */
.L_x_272:
        /* <DEDUP_REMOVED lines=10> */
.L_x_275:
[----:B------:R-:W-:Y:S05]  /*a8d0*/  BSYNC B1 ;  /* 0x0000000000017941 */ /* 0x000fea0003800000 */
.L_x_274:
        /* <DEDUP_REMOVED lines=10> */
.L_x_277:
[----:B------:R-:W-:Y:S05]  /*a980*/  BSYNC B1 ;  /* 0x0000000000017941 */ /* 0x000fea0003800000 */
.L_x_276:
        /* <DEDUP_REMOVED lines=10> */
.L_x_279:
[----:B------:R-:W-:Y:S05]  /*aa30*/  BSYNC B1 ;  /* 0x0000000000017941 */ /* 0x000fea0003800000 */
.L_x_278:
        /* <DEDUP_REMOVED lines=10> */
.L_x_281:
[----:B------:R-:W-:Y:S05]  /*aae0*/  BSYNC B1 ;  /* 0x0000000000017941 */ /* 0x000fea0003800000 */
.L_x_280:
        /* <DEDUP_REMOVED lines=10> */
.L_x_283:
[----:B------:R-:W-:Y:S05]  /*ab90*/  BSYNC B1 ;  /* 0x0000000000017941 */ /* 0x000fea0003800000 */
.L_x_282:
[----:B0-234-:R-:W2:Y:S01]  /*aba0*/  LDL.LU R10, [R1+0x1f4] ;  /* 0x0001f400010a7983 */ /* 0x01dea20000300800 */
[----:B-----5:R-:W-:Y:S01]  /*abb0*/  HADD2.F32 R11, -RZ, R23.H0_H0 ;  /* 0x20000017ff0b7230 */ /* 0x020fe20000004100 */
        /* <DEDUP_REMOVED lines=8> */
.L_x_285:
[----:B------:R-:W-:Y:S05]  /*ac40*/  BSYNC B1 ;  /* 0x0000000000017941 */ /* 0x000fea0003800000 */
.L_x_284:
[----:B------:R-:W3:Y:S01]  /*ac50*/  LDL.LU R10, [R1+0x1f8] ;  /* 0x0001f800010a7983 */ /* 0x000ee20000300800 */
[----:B0----5:R-:W-:Y:S01]  /*ac60*/  HADD2.F32 R11, -RZ, R23.H0_H0 ;  /* 0x20000017ff0b7230 */ /* 0x021fe20000004100 */
[----:B------:R-:W-:Y:S01]  /*ac70*/  ISETP.GT.AND P1, PT, R0, 0xf9, P0 ;  /* 0x000000f90000780c */ /* 0x000fe20000724270 */
[----:B------:R-:W-:Y:S01]  /*ac80*/  BSSY B1, `(.L_x_286) ;  /* 0x000000a000017945 */ /* 0x000fe20003800000 */
[----:B------:R-:W-:Y:S02]  /*ac90*/  IADD3 R169, P0, R3, 0x80, RZ ;  /* 0x0000008003a97810 */ /* 0x000fe40007f1e0ff */
[----:B------:R-:W-:-:S04]  /*aca0*/  FMUL R11, R11, R16 ;  /* 0x000000100b0b7220 */ /* 0x000fc80000400000 */
[----:B---3--:R-:W-:-:S05]  /*acb0*/  FFMA R11, R10, R2, R11 ;  /* 0x000000020a0b7223 */ /* 0x008fca000000000b */
[----:B------:R-:W-:-:S04]  /*acc0*/  F2FP.F16.F32.PACK_AB R11, RZ, R11 ;  /* 0x0000000bff0b723e */ /* 0x000fc800000000ff */
[----:B------:R-:W-:Y:S01]  /*acd0*/  PRMT R3, R11, 0x7610, R3 ;  /* 0x000076100b037816 */ /* 0x000fe20000000003 */
[----:B------:R-:W-:-:S04]  /*ace0*/  IMAD.X R11, RZ, RZ, UR7, P0 ;  /* 0x00000007ff0b7e24 */ /* 0x000fc800080e06ff */
[----:B------:R0:W-:Y:S01]  /*acf0*/  @P2 STG.E.U16 desc[UR36][R6.64+0x1f0], R3 ;  /* 0x0001f00306002986 */ /* 0x0001e2000c101524 */
[----:B------:R-:W-:Y:S05]  /*ad00*/  @!P1 BRA `(.L_x_287) ;  /* 0x0000000000049947 */ /* 0x000fea0003800000 */
[----:B------:R3:W5:Y:S02]  /*ad10*/  LDG.E.LTC128B.U16 R23, desc[UR36][R8.64+0x1f2] ;  /* 0x0001f22408177981 */ /* 0x000764000c1e1520 */
.L_x_287:
[----:B------:R-:W-:Y:S05]  /*ad20*/  BSYNC B1 ;  /* 0x0000000000017941 */ /* 0x000fea0003800000 */
.L_x_286:
[----:B------:R-:W4:Y:S01]  /*ad30*/  LDL.LU R10, [R1+0x1fc] ;  /* 0x0001fc00010a7983 */ /* 0x000f220000300800 */
[----:B0----5:R-:W-:Y:S01]  /*ad40*/  HADD2.F32 R3, -RZ, R23.H0_H0 ;  /* 0x20000017ff037230 */ /* 0x021fe20000004100 */
[----:B------:R-:W-:Y:S01]  /*ad50*/  ISETP.GT.AND P0, PT, R153, 0x80, PT ;  /* 0x000000809900780c */ /* 0x000fe20003f04270 */
[----:B--23--:R-:W-:-:S03]  /*ad60*/  IMAD R8, R11, R14, RZ ;  /* 0x0000000e0b087224 */ /* 0x00cfc600078e02ff */
[----:B------:R-:W-:Y:S01]  /*ad70*/  FMUL R3, R3, R16 ;  /* 0x0000001003037220 */ /* 0x000fe20000400000 */
[C---:B------:R-:W-:Y:S01]  /*ad80*/  IMAD R167, R169.reuse, R15, R8 ;  /* 0x0000000fa9a77224 */ /* 0x040fe200078e0208 */
[----:B------:R-:W-:Y:S01]  /*ad90*/  ISETP.GT.AND P4, PT, R0, RZ, P0 ;  /* 0x000000ff0000720c */ /* 0x000fe20000784270 */
[----:B------:R-:W-:-:S04]  /*ada0*/  IMAD.WIDE.U32 R8, R169, R14, R20 ;  /* 0x0000000ea9087225 */ /* 0x000fc800078e0014 */
[----:B------:R-:W-:Y:S02]  /*adb0*/  IMAD.IADD R9, R9, 0x1, R167 ;  /* 0x0000000109097824 */ /* 0x000fe400078e02a7 */
[----:B----4-:R-:W-:Y:S01]  /*adc0*/  FFMA R3, R10, R2, R3 ;  /* 0x000000020a037223 */ /* 0x010fe20000000003 */
[----:B------:R-:W-:-:S04]  /*add0*/  LEA R10, P2, R8, R12, 0x1 ;  /* 0x0000000c080a7211 */ /* 0x000fc800078408ff */
[----:B------:R-:W-:Y:S02]  /*ade0*/  F2FP.F16.F32.PACK_AB R3, RZ, R3 ;  /* 0x00000003ff03723e */ /* 0x000fe400000000ff */
[--C-:B------:R-:W-:Y:S02]  /*adf0*/  LEA.HI.X R11, R8, R13, R9.reuse, 0x1, P2 ;  /* 0x0000000d080b7211 */ /* 0x100fe400010f0c09 */
[----:B------:R-:W-:-:S05]  /*ae00*/  PRMT R9, R3, 0x7610, R9 ;  /* 0x0000761003097816 */ /* 0x000fca0000000009 */
[----:B------:R0:W-:Y:S04]  /*ae10*/  @P1 STG.E.U16 desc[UR36][R6.64+0x1f2], R9 ;  /* 0x0001f20906001986 */ /* 0x0001e8000c101524 */
[----:B------:R-:W2:Y:S01]  /*ae20*/  @P4 LDG.E.LTC128B.U16 R23, desc[UR36][R10.64] ;  /* 0x000000240a174981 */ /* 0x000ea2000c1e1520 */
[----:B-1----:R-:W-:Y:S01]  /*ae30*/  IMAD.U32 R161, RZ, RZ, UR8 ;  /* 0x00000008ffa17e24 */ /* 0x002fe2000f8e00ff */
[----:B------:R-:W-:Y:S01]  /*ae40*/  MOV R165, UR8 ;  /* 0x0000000800a57c02 */ /* 0x000fe20008000f00 */
[----:B------:R-:W-:Y:S01]  /*ae50*/  IMAD.U32 R164, RZ, RZ, UR9 ;  /* 0x00000009ffa47e24 */ /* 0x000fe2000f8e00ff */
[----:B------:R-:W-:Y:S01]  /*ae60*/  ISETP.GT.AND P2, PT, R0, 0x1, P0 ;  /* 0x000000010000780c */ /* 0x000fe20000744270 */
[----:B------:R-:W-:Y:S01]  /*ae70*/  IMAD.SHL.U32 R161, R161, 0x100, RZ ;  /* 0x00000100a1a17824 */ /* 0x000fe200078e00ff */
[----:B------:R-:W-:Y:S01]  /*ae80*/  BSSY B1, `(.L_x_288) ;  /* 0x0000011000017945 */ /* 0x000fe20003800000 */
[----:B0-----:R-:W-:Y:S01]  /*ae90*/  IMAD.WIDE.U32 R8, R169, R14, R18 ;  /* 0x0000000ea9087225 */ /* 0x001fe200078e0012 */
[----:B------:R-:W-:-:S03]  /*aea0*/  SHF.L.U64.HI R165, R165, 0x8, R164 ;  /* 0x00000008a5a57819 */ /* 0x000fc600000102a4 */
[----:B------:R-:W-:Y:S02]  /*aeb0*/  IMAD.IADD R9, R167, 0x1, R9 ;  /* 0x00000001a7097824 */ /* 0x000fe400078e0209 */
[----:B------:R-:W-:Y:S01]  /*aec0*/  IMAD.WIDE.U32 R162, R22, UR43, R8 ;  /* 0x0000002b16a27c25 */ /* 0x000fe2000f8e0008 */
[----:B------:R-:W-:-:S03]  /*aed0*/  IADD3 R8, P1, R161, R4, RZ ;  /* 0x00000004a1087210 */ /* 0x000fc60007f3e0ff */
[----:B------:R-:W-:Y:S01]  /*aee0*/  IMAD.IADD R7, R159, 0x1, R163 ;  /* 0x000000019f077824 */ /* 0x000fe200078e02a3 */
[----:B------:R-:W-:Y:S01]  /*aef0*/  LEA R6, P3, R162, R12, 0x1 ;  /* 0x0000000ca2067211 */ /* 0x000fe200078608ff */
[----:B------:R-:W-:-:S03]  /*af00*/  IMAD.X R9, R165, 0x1, R5, P1 ;  /* 0x00000001a5097824 */ /* 0x000fc600008e0605 */
[----:B------:R-:W-:Y:S01]  /*af10*/  LEA.HI.X R7, R162, R13, R7, 0x1, P3 ;  /* 0x0000000da2077211 */ /* 0x000fe200018f0c07 */
[----:B--2---:R-:W-:-:S05]  /*af20*/  HADD2.F32 R3, -RZ, R23.H0_H0 ;  /* 0x20000017ff037230 */ /* 0x004fca0000004100 */
[----:B------:R-:W-:-:S04]  /*af30*/  FMUL R3, R3, R16 ;  /* 0x0000001003037220 */ /* 0x000fc80000400000 */
[----:B------:R-:W-:-:S05]  /*af40*/  FFMA R3, R24, R2, R3 ;  /* 0x0000000218037223 */ /* 0x000fca0000000003 */
[----:B------:R-:W-:-:S05]  /*af50*/  F2FP.F16.F32.PACK_AB R3, RZ, R3 ;  /* 0x00000003ff03723e */ /* 0x000fca00000000ff */
[----:B------:R0:W-:Y:S01]  /*af60*/  @P4 STG.E.U16 desc[UR36][R8.64], R3 ;  /* 0x0000000308004986 */ /* 0x0001e2000c101524 */
[----:B------:R-:W-:Y:S05]  /*af70*/  @!P2 BRA `(.L_x_289) ;  /* 0x000000000004a947 */ /* 0x000fea0003800000 */
[----:B------:R1:W5:Y:S02]  /*af80*/  LDG.E.LTC128B.U16 R23, desc[UR36][R6.64+0x2] ;  /* 0x0000022406177981 */ /* 0x000364000c1e1520 */
.L_x_289:
[----:B------:R-:W-:Y:S05]  /*af90*/  BSYNC B1 ;  /* 0x0000000000017941 */ /* 0x000fea0003800000 */
.L_x_288:
[----:B0----5:R-:W-:Y:S01]  /*afa0*/  HADD2.F32 R3, -RZ, R23.H0_H0 ;  /* 0x20000017ff037230 */ /* 0x021fe20000004100 */
[----:B------:R-:W-:Y:S01]  /*afb0*/  ISETP.GT.AND P1, PT, R153, 0x88, PT ;  /* 0x000000889900780c */ /* 0x000fe20003f24270 */
[----:B------:R-:W-:Y:S01]  /*afc0*/  IMAD.WIDE.U32 R14, R169, R14, R156 ;  /* 0x0000000ea90e7225 */ /* 0x000fe200078e009c */
[----:B------:R-:W-:Y:S03]  /*afd0*/  BSSY B1, `(.L_x_290) ;  /* 0x0000010000017945 */ /* 0x000fe60003800000 */
[----:B------:R-:W-:Y:S01]  /*afe0*/  FMUL R10, R3, R16 ;  /* 0x00000010030a7220 */ /* 0x000fe20000400000 */
[----:B------:R-:W-:Y:S01]  /*aff0*/  IMAD.IADD R167, R167, 0x1, R15 ;  /* 0x00000001a7a77824 */ /* 0x000fe200078e020f */
[----:B------:R-:W-:Y:S02]  /*b000*/  IADD3 R154, P4, R154, R14, RZ ;  /* 0x0000000e9a9a7210 */ /* 0x000fe40007f9e0ff */
[----:B------:R-:W-:Y:S01]  /*b010*/  FFMA R10, R25, R2, R10 ;  /* 0x00000002190a7223 */ /* 0x000fe2000000000a */
[----:B------:R-:W-:-:S02]  /*b020*/  ISETP.GT.AND P3, PT, R0, RZ, P1 ;  /* 0x000000ff0000720c */ /* 0x000fc40000f64270 */
[----:B------:R-:W-:Y:S02]  /*b030*/  IADD3.X R20, R167, R21, RZ, P4, !PT ;  /* 0x00000015a7147210 */ /* 0x000fe400027fe4ff */
[----:B------:R-:W-:Y:S02]  /*b040*/  F2FP.F16.F32.PACK_AB R3, RZ, R10 ;  /* 0x0000000aff03723e */ /* 0x000fe400000000ff */
[----:B------:R-:W-:Y:S02]  /*b050*/  LEA R10, P4, R154, R12, 0x1 ;  /* 0x0000000c9a0a7211 */ /* 0x000fe400078808ff */
[----:B------:R-:W-:Y:S02]  /*b060*/  PRMT R21, R3, 0x7610, R21 ;  /* 0x0000761003157816 */ /* 0x000fe40000000015 */
[----:B------:R-:W-:Y:S02]  /*b070*/  IADD3 R14, P5, R18, R14, RZ ;  /* 0x0000000e120e7210 */ /* 0x000fe40007fbe0ff */
[----:B------:R-:W-:Y:S01]  /*b080*/  LEA.HI.X R11, R154, R13, R20, 0x1, P4 ;  /* 0x0000000d9a0b7211 */ /* 0x000fe200020f0c14 */
[----:B------:R0:W-:Y:S01]  /*b090*/  @P2 STG.E.U16 desc[UR36][R8.64+0x2], R21 ;  /* 0x0000021508002986 */ /* 0x0001e2000c101524 */
[----:B------:R-:W-:Y:S01]  /*b0a0*/  PRMT R3, R23, 0x7610, R3 ;  /* 0x0000761017037816 */ /* 0x000fe20000000003 */
[----:B------:R-:W-:Y:S08]  /*b0b0*/  @!P3 BRA `(.L_x_291) ;  /* 0x000000000004b947 */ /* 0x000ff00003800000 */
[----:B------:R2:W5:Y:S02]  /*b0c0*/  LDG.E.LTC128B.U16 R3, desc[UR36][R10.64] ;  /* 0x000000240a037981 */ /* 0x000564000c1e1520 */
.L_x_291:
[----:B------:R-:W-:Y:S05]  /*b0d0*/  BSYNC B1 ;  /* 0x0000000000017941 */ /* 0x000fea0003800000 */
.L_x_290:
[----:B--2--5:R-:W-:Y:S01]  /*b0e0*/  HADD2.F32 R11, -RZ, R3.H0_H0 ;  /* 0x20000003ff0b7230 */ /* 0x024fe20000004100 */
[----:B------:R-:W-:Y:S01]  /*b0f0*/  IADD3 R10, P2, R8, R160, RZ ;  /* 0x000000a0080a7210 */ /* 0x000fe20007f5e0ff */
[----:B------:R-:W-:Y:S01]  /*b100*/  IMAD.X R15, R19, 0x1, R167, P5 ;  /* 0x00000001130f7824 */ /* 0x000fe200028e06a7 */
[----:B------:R-:W-:Y:S01]  /*b110*/  ISETP.GT.AND P5, PT, R0, 0x1, P1 ;  /* 0x000000010000780c */ /* 0x000fe20000fa4270 */
[----:B------:R-:W-:Y:S01]  /*b120*/  BSSY B1, `(.L_x_292) ;  /* 0x000000c000017945 */ /* 0x000fe20003800000 */
[----:B------:R-:W-:Y:S01]  /*b130*/  FMUL R11, R11, R16 ;  /* 0x000000100b0b7220 */ /* 0x000fe20000400000 */
[----:B------:R-:W-:-:S04]  /*b140*/  IMAD.WIDE.U32 R22, R22, UR43, R14 ;  /* 0x0000002b16167c25 */ /* 0x000fc8000f8e000e */
[----:B------:R-:W-:Y:S01]  /*b150*/  FFMA R11, R26, R2, R11 ;  /* 0x000000021a0b7223 */ /* 0x000fe2000000000b */
[----:B------:R-:W-:Y:S01]  /*b160*/  IMAD.IADD R159, R159, 0x1, R23 ;  /* 0x000000019f9f7824 */ /* 0x000fe200078e0217 */
[----:B------:R-:W-:-:S03]  /*b170*/  LEA R12, P4, R22, R12, 0x1 ;  /* 0x0000000c160c7211 */ /* 0x000fc600078808ff */
[----:B------:R-:W-:Y:S01]  /*b180*/  F2FP.F16.F32.PACK_AB R14, RZ, R11 ;  /* 0x0000000bff0e723e */ /* 0x000fe200000000ff */
[----:B------:R-:W-:Y:S01]  /*b190*/  IMAD.X R11, R9, 0x1, R158, P2 ;  /* 0x00000001090b7824 */ /* 0x000fe200010e069e */
[----:B------:R-:W-:-:S04]  /*b1a0*/  LEA.HI.X R13, R22, R13, R159, 0x1, P4 ;  /* 0x0000000d160d7211 */ /* 0x000fc800020f0c9f */
[----:B------:R2:W-:Y:S01]  /*b1b0*/  @P3 STG.E.U16 desc[UR36][R10.64], R14 ;  /* 0x0000000e0a003986 */ /* 0x0005e2000c101524 */
[----:B------:R-:W-:Y:S05]  /*b1c0*/  @!P5 BRA `(.L_x_293) ;  /* 0x000000000004d947 */ /* 0x000fea0003800000 */
[----:B------:R3:W5:Y:S02]  /*b1d0*/  LDG.E.LTC128B.U16 R3, desc[UR36][R12.64+0x2] ;  /* 0x000002240c037981 */ /* 0x000764000c1e1520 */
.L_x_293:
[----:B------:R-:W-:Y:S05]  /*b1e0*/  BSYNC B1 ;  /* 0x0000000000017941 */ /* 0x000fea0003800000 */
.L_x_292:
[----:B-----5:R-:W-:Y:S01]  /*b1f0*/  HADD2.F32 R15, -RZ, R3.H0_H0 ;  /* 0x20000003ff0f7230 */ /* 0x020fe20000004100 */
[----:B------:R-:W-:Y:S01]  /*b200*/  ISETP.GT.AND P2, PT, R0, 0x8, P0 ;  /* 0x000000080000780c */ /* 0x000fe20000744270 */
[----:B------:R-:W-:Y:S03]  /*b210*/  BSSY B1, `(.L_x_294) ;  /* 0x0000007000017945 */ /* 0x000fe60003800000 */
[----:B--2---:R-:W-:-:S04]  /*b220*/  FMUL R14, R15, R16 ;  /* 0x000000100f0e7220 */ /* 0x004fc80000400000 */
[----:B------:R-:W-:-:S05]  /*b230*/  FFMA R14, R27, R2, R14 ;  /* 0x000000021b0e7223 */ /* 0x000fca000000000e */
[----:B------:R-:W-:-:S05]  /*b240*/  F2FP.F16.F32.PACK_AB R14, RZ, R14 ;  /* 0x0000000eff0e723e */ /* 0x000fca00000000ff */
[----:B------:R2:W-:Y:S01]  /*b250*/  @P5 STG.E.U16 desc[UR36][R10.64+0x2], R14 ;  /* 0x0000020e0a005986 */ /* 0x0005e2000c101524 */
[----:B------:R-:W-:Y:S05]  /*b260*/  @!P2 BRA `(.L_x_295) ;  /* 0x000000000004a947 */ /* 0x000fea0003800000 */
[----:B------:R4:W5:Y:S02]  /*b270*/  LDG.E.LTC128B.U16 R3, desc[UR36][R6.64+0x10] ;  /* 0x0000102406037981 */ /* 0x000964000c1e1520 */
.L_x_295:
[----:B------:R-:W-:Y:S05]  /*b280*/  BSYNC B1 ;  /* 0x0000000000017941 */ /* 0x000fea0003800000 */
.L_x_294:
[----:B--2--5:R-:W-:Y:S01]  /*b290*/  HADD2.F32 R11, -RZ, R3.H0_H0 ;  /* 0x20000003ff0b7230 */ /* 0x024fe20000004100 */
[----:B------:R-:W-:Y:S01]  /*b2a0*/  ISETP.GT.AND P3, PT, R0, 0x9, P0 ;  /* 0x000000090000780c */ /* 0x000fe20000764270 */
[----:B------:R-:W-:Y:S03]  /*b2b0*/  BSSY B1, `(.L_x_296) ;  /* 0x0000007000017945 */ /* 0x000fe60003800000 */
[----:B------:R-:W-:-:S04]  /*b2c0*/  FMUL R11, R11, R16 ;  /* 0x000000100b0b7220 */ /* 0x000fc80000400000 */
[----:B------:R-:W-:-:S05]  /*b2d0*/  FFMA R11, R28, R2, R11 ;  /* 0x000000021c0b7223 */ /* 0x000fca000000000b */
[----:B------:R-:W-:-:S05]  /*b2e0*/  F2FP.F16.F32.PACK_AB R11, RZ, R11 ;  /* 0x0000000bff0b723e */ /* 0x000fca00000000ff */
[----:B------:R2:W-:Y:S01]  /*b2f0*/  @P2 STG.E.U16 desc[UR36][R8.64+0x10], R11 ;  /* 0x0000100b08002986 */ /* 0x0005e2000c101524 */
[----:B------:R-:W-:Y:S05]  /*b300*/  @!P3 BRA `(.L_x_297) ;  /* 0x000000000004b947 */ /* 0x000fea0003800000 */
[----:B------:R0:W5:Y:S02]  /*b310*/  LDG.E.LTC128B.U16 R3, desc[UR36][R6.64+0x12] ;  /* 0x0000122406037981 */ /* 0x000164000c1e1520 */
.L_x_297:
[----:B------:R-:W-:Y:S05]  /*b320*/  BSYNC B1 ;  /* 0x0000000000017941 */ /* 0x000fea0003800000 */
.L_x_296:
        /* <DEDUP_REMOVED lines=9> */
.L_x_299:
[----:B------:R-:W-:Y:S05]  /*b3c0*/  BSYNC B1 ;  /* 0x0000000000017941 */ /* 0x000fea0003800000 */
.L_x_298:
[----:B-----5:R-:W-:Y:S01]  /*b3d0*/  HADD2.F32 R11, -RZ, R3.H0_H0 ;  /* 0x20000003ff0b7230 */ /* 0x020fe20000004100 */
[----:B--2---:R-:W-:Y:S01]  /*b3e0*/  IADD3 R10, P3, R160, R8, RZ ;  /* 0x00000008a00a7210 */ /* 0x004fe20007f7e0ff */
[----:B------:R-:W-:Y:S01]  /*b3f0*/  BSSY B1, `(.L_x_300) ;  /* 0x0000009000017945 */ /* 0x000fe20003800000 */
[----:B------:R-:W-:Y:S02]  /*b400*/  ISETP.GT.AND P2, PT, R0, 0x9, P1 ;  /* 0x000000090000780c */ /* 0x000fe40000f44270 */
[----:B------:R-:W-:-:S04]  /*b410*/  FMUL R11, R11, R16 ;  /* 0x000000100b0b7220 */ /* 0x000fc80000400000 */
[----:B------:R-:W-:-:S05]  /*b420*/  FFMA R11, R30, R2, R11 ;  /* 0x000000021e0b7223 */ /* 0x000fca000000000b */
[----:B------:R-:W-:Y:S01]  /*b430*/  F2FP.F16.F32.PACK_AB R14, RZ, R11 ;  /* 0x0000000bff0e723e */ /* 0x000fe200000000ff */
[----:B------:R-:W-:-:S05]  /*b440*/  IMAD.X R11, R158, 0x1, R9, P3 ;  /* 0x000000019e0b7824 */ /* 0x000fca00018e0609 */
[----:B------:R2:W-:Y:S01]  /*b450*/  @P4 STG.E.U16 desc[UR36][R10.64+0x10], R14 ;  /* 0x0000100e0a004986 */ /* 0x0005e2000c101524 */
[----:B------:R-:W-:Y:S05]  /*b460*/  @!P2 BRA `(.L_x_301) ;  /* 0x000000000004a947 */ /* 0x000fea0003800000 */
[----:B------:R0:W5:Y:S02]  /*b470*/  LDG.E.LTC128B.U16 R3, desc[UR36][R12.64+0x12] ;  /* 0x000012240c037981 */ /* 0x000164000c1e1520 */
.L_x_301:
[----:B------:R-:W-:Y:S05]  /*b480*/  BSYNC B1 ;  /* 0x0000000000017941 */ /* 0x000fea0003800000 */
.L_x_300:
[----:B--2--5:R-:W-:Y:S01]  /*b490*/  HADD2.F32 R11, -RZ, R3.H0_H0 ;  /* 0x20000003ff0b7230 */ /* 0x024fe20000004100 */
[----:B------:R-:W-:Y:S01]  /*b4a0*/  IADD3 R160, P3, P4, R160, R4, R161 ;  /* 0x00000004a0a07210 */ /* 0x000fe20007c7e0a1 */
[----:B------:R-:W-:Y:S01]  /*b4b0*/  BSSY B1, `(.L_x_302) ;  /* 0x0000009000017945 */ /* 0x000fe20003800000 */
[----:B------:R-:W-:Y:S02]  /*b4c0*/  ISETP.GT.AND P5, PT, R0, 0x10, P0 ;  /* 0x000000100000780c */ /* 0x000fe400007a4270 */
[----:B------:R-:W-:Y:S01]  /*b4d0*/  FMUL R10, R11, R16 ;  /* 0x000000100b0a7220 */ /* 0x000fe20000400000 */
[----:B------:R-:W-:-:S03]  /*b4e0*/  IADD3.X R161, R158, R5, R165, P3, P4 ;  /* 0x000000059ea17210 */ /* 0x000fc60001fe84a5 */
[----:B------:R-:W-:-:S05]  /*b4f0*/  FFMA R10, R31, R2, R10 ;  /* 0x000000021f0a7223 */ /* 0x000fca000000000a */
[----:B------:R-:W-:-:S05]  /*b500*/  F2FP.F16.F32.PACK_AB R10, RZ, R10 ;  /* 0x0000000aff0a723e */ /* 0x000fca00000000ff */
[----:B------:R2:W-:Y:S01]  /*b510*/  @P2 STG.E.U16 desc[UR36][R160.64+0x12], R10 ;  /* 0x0000120aa0002986 */ /* 0x0005e2000c101524 */
[----:B------:R-:W-:Y:S05]  /*b520*/  @!P5 BRA `(.L_x_303) ;  /* 0x000000000004d947 */ /* 0x000fea0003800000 */
[----:B------:R0:W5:Y:S02]  /*b530*/  LDG.E.LTC128B.U16 R3, desc[UR36][R6.64+0x20] ;  /* 0x0000202406037981 */ /* 0x000164000c1e1520 */
.L_x_303:
[----:B------:R-:W-:Y:S05]  /*b540*/  BSYNC B1 ;  /* 0x0000000000017941 */ /* 0x000fea0003800000 */
.L_x_302:
[----:B-----5:R-:W-:Y:S01]  /*b550*/  HADD2.F32 R5, -RZ, R3.H0_H0 ;  /* 0x20000003ff057230 */ /* 0x020fe20000004100 */
        /* <DEDUP_REMOVED lines=8> */
.L_x_305:
[----:B------:R-:W-:Y:S05]  /*b5e0*/  BSYNC B1 ;  /* 0x0000000000017941 */ /* 0x000fea0003800000 */
.L_x_304:
[----:B0----5:R-:W-:Y:S01]  /*b5f0*/  HADD2.F32 R5, -RZ, R3.H0_H0 ;  /* 0x20000003ff057230 */ /* 0x021fe20000004100 */
        /* <DEDUP_REMOVED lines=8> */
.L_x_307:
[----:B------:R-:W-:Y:S05]  /*b680*/  BSYNC B1 ;  /* 0x0000000000017941 */ /* 0x000fea0003800000 */
.L_x_306:
[----:B-----5:R-:W-:Y:S01]  /*b690*/  HADD2.F32 R5, -RZ, R3.H0_H0 ;  /* 0x20000003ff057230 */ /* 0x020fe20000004100 */
[----:B------:R-:W-:Y:S01]  /*b6a0*/  ISETP.GT.AND P2, PT, R0, 0x11, P1 ;  /* 0x000000110000780c */ /* 0x000fe20000f44270 */
[----:B0-----:R-:W-:Y:S01]  /*b6b0*/  @P3 IMAD.MOV.U32 R4, RZ, RZ, R160 ;  /* 0x000000ffff043224 */ /* 0x001fe200078e00a0 */
[----:B------:R-:W-:Y:S02]  /*b6c0*/  BSSY B1, `(.L_x_308) ;  /* 0x0000009000017945 */ /* 0x000fe40003800000 */
[----:B------:R-:W-:-:S04]  /*b6d0*/  FMUL R5, R5, R16 ;  /* 0x0000001005057220 */ /* 0x000fc80000400000 */
[----:B------:R-:W-:-:S05]  /*b6e0*/  FFMA R5, R34, R2, R5 ;  /* 0x0000000222057223 */ /* 0x000fca0000000005 */
[----:B------:R-:W-:-:S04]  /*b6f0*/  F2FP.F16.F32.PACK_AB R5, RZ, R5 ;  /* 0x00000005ff05723e */ /* 0x000fc800000000ff */
[----:B--2---:R-:W-:Y:S02]  /*b700*/  PRMT R10, R5, 0x7610, R10 ;  /* 0x00007610050a7816 */ /* 0x004fe4000000000a */
[----:B------:R-:W-:-:S05]  /*b710*/  @P3 MOV R5, R161 ;  /* 0x000000a100053202 */ /* 0x000fca0000000f00 */
[----:B------:R0:W-:Y:S01]  /*b720*/  @P3 STG.E.U16 desc[UR36][R4.64+0x20], R10 ;  /* 0x0000200a04003986 */ /* 0x0001e2000c101524 */
[----:B------:R-:W-:Y:S05]  /*b730*/  @!P2 BRA `(.L_x_309) ;  /* 0x000000000004a947 */ /* 0x000fea0003800000 */
[----:B------:R2:W5:Y:S02]  /*b740*/  LDG.E.LTC128B.U16 R3, desc[UR36][R12.64+0x22] ;  /* 0x000022240c037981 */ /* 0x000564000c1e1520 */
.L_x_309:
[----:B------:R-:W-:Y:S05]  /*b750*/  BSYNC B1 ;  /* 0x0000000000017941 */ /* 0x000fea0003800000 */
.L_x_308:
[----:B0----5:R-:W-:Y:S01]  /*b760*/  HADD2.F32 R5, -RZ, R3.H0_H0 ;  /* 0x20000003ff057230 */ /* 0x021fe20000004100 */
[----:B------:R-:W-:Y:S01]  /*b770*/  ISETP.GT.AND P3, PT, R0, 0x18, P0 ;  /* 0x000000180000780c */ /* 0x000fe20000764270 */
[----:B------:R-:W-:Y:S03]  /*b780*/  BSSY B1, `(.L_x_310) ;  /* 0x000000a000017945 */ /* 0x000fe60003800000 */
[----:B------:R-:W-:Y:S01]  /*b790*/  FMUL R4, R5, R16 ;  /* 0x0000001005047220 */ /* 0x000fe20000400000 */
[----:B------:R-:W-:-:S03]  /*b7a0*/  @P2 IMAD.MOV.U32 R5, RZ, RZ, R161 ;  /* 0x000000ffff052224 */ /* 0x000fc600078e00a1 */
[----:B------:R-:W-:-:S05]  /*b7b0*/  FFMA R4, R35, R2, R4 ;  /* 0x0000000223047223 */ /* 0x000fca0000000004 */
[----:B------:R-:W-:-:S04]  /*b7c0*/  F2FP.F16.F32.PACK_AB R4, RZ, R4 ;  /* 0x00000004ff04723e */ /* 0x000fc800000000ff */
[----:B------:R-:W-:Y:S01]  /*b7d0*/  PRMT R10, R4, 0x7610, R10 ;  /* 0x00007610040a7816 */ /* 0x000fe2000000000a */
[----:B------:R-:W-:-:S05]  /*b7e0*/  @P2 IMAD.MOV.U32 R4, RZ, RZ, R160 ;  /* 0x000000ffff042224 */ /* 0x000fca00078e00a0 */
[----:B------:R0:W-:Y:S01]  /*b7f0*/  @P2 STG.E.U16 desc[UR36][R4.64+0x22], R10 ;  /* 0x0000220a04002986 */ /* 0x0001e2000c101524 */
[----:B------:R-:W-:Y:S05]  /*b800*/  @!P3 BRA `(.L_x_311) ;  /* 0x000000000004b947 */ /* 0x000fea0003800000 */
[----:B------:R0:W5:Y:S02]  /*b810*/  LDG.E.LTC128B.U16 R3, desc[UR36][R6.64+0x30] ;  /* 0x0000302406037981 */ /* 0x000164000c1e1520 */
.L_x_311:
[----:B------:R-:W-:Y:S05]  /*b820*/  BSYNC B1 ;  /* 0x0000000000017941 */ /* 0x000fea0003800000 */
.L_x_310:
        /* <DEDUP_REMOVED lines=9> */
.L_x_313:
[----:B------:R-:W-:Y:S05]  /*b8c0*/  BSYNC B1 ;  /* 0x0000000000017941 */ /* 0x000fea0003800000 */
.L_x_312:
        /* <DEDUP_REMOVED lines=9> */
.L_x_315:
[----:B------:R-:W-:Y:S05]  /*b960*/  BSYNC B1 ;  /* 0x0000000000017941 */ /* 0x000fea0003800000 */
.L_x_314:
[----:B-----5:R-:W-:Y:S01]  /*b970*/  HADD2.F32 R5, -RZ, R3.H0_H0 ;  /* 0x20000003ff057230 */ /* 0x020fe20000004100 */
[----:B------:R-:W-:Y:S01]  /*b980*/  ISETP.GT.AND P2, PT, R0, 0x19, P1 ;  /* 0x000000190000780c */ /* 0x000fe20000f44270 */
[----:B0-----:R-:W-:Y:S01]  /*b990*/  @P3 IMAD.MOV.U32 R4, RZ, RZ, R160 ;  /* 0x000000ffff043224 */ /* 0x001fe200078e00a0 */
[----:B------:R-:W-:Y:S02]  /*b9a0*/  BSSY B1, `(.L_x_316) ;  /* 0x0000009000017945 */ /* 0x000fe40003800000 */
[----:B------:R-:W-:-:S04]  /*b9b0*/  FMUL R5, R5, R16 ;  /* 0x0000001005057220 */ /* 0x000fc80000400000 */
[----:B------:R-:W-:-:S05]  /*b9c0*/  FFMA R5, R38, R2, R5 ;  /* 0x0000000226057223 */ /* 0x000fca0000000005 */
[----:B------:R-:W-:-:S04]  /*b9d0*/  F2FP.F16.F32.PACK_AB R5, RZ, R5 ;  /* 0x00000005ff05723e */ /* 0x000fc800000000ff */
[----:B------:R-:W-:Y:S01]  /*b9e0*/  PRMT R10, R5, 0x7610, R10 ;  /* 0x00007610050a7816 */ /* 0x000fe2000000000a */
[----:B------:R-:W-:-:S05]  /*b9f0*/  @P3 IMAD.MOV.U32 R5, RZ, RZ, R161 ;  /* 0x000000ffff053224 */ /* 0x000fca00078e00a1 */
[----:B------:R0:W-:Y:S01]  /*ba00*/  @P3 STG.E.U16 desc[UR36][R4.64+0x30], R10 ;  /* 0x0000300a04003986 */ /* 0x0001e2000c101524 */
[----:B------:R-:W-:Y:S05]  /*ba10*/  @!P2 BRA `(.L_x_317) ;  /* 0x000000000004a947 */ /* 0x000fea0003800000 */
[----:B------:R0:W5:Y:S02]  /*ba20*/  LDG.E.LTC128B.U16 R3, desc[UR36][R12.64+0x32] ;  /* 0x000032240c037981 */ /* 0x000164000c1e1520 */
.L_x_317:
[----:B------:R-:W-:Y:S05]  /*ba30*/  BSYNC B1 ;  /* 0x0000000000017941 */ /* 0x000fea0003800000 */
.L_x_316:
[----:B0----5:R-:W-:Y:S01]  /*ba40*/  HADD2.F32 R5, -RZ, R3.H0_H0 ;  /* 0x20000003ff057230 */ /* 0x021fe20000004100 */
[----:B------:R-:W-:Y:S01]  /*ba50*/  ISETP.GT.AND P3, PT, R0, 0x20, P0 ;  /* 0x000000200000780c */ /* 0x000fe20000764270 */
[----:B------:R-:W-:Y:S03]  /*ba60*/  BSSY B1, `(.L_x_318) ;  /* 0x000000a000017945 */ /* 0x000fe60003800000 */
[----:B------:R-:W-:Y:S01]  /*ba70*/  FMUL R4, R5, R16 ;  /* 0x0000001005047220 */ /* 0x000fe20000400000 */
[----:B------:R-:W-:-:S03]  /*ba80*/  @P2 MOV R5, R161 ;  /* 0x000000a100052202 */ /* 0x000fc60000000f00 */
[----:B------:R-:W-:-:S05]  /*ba90*/  FFMA R4, R39, R2, R4 ;  /* 0x0000000227047223 */ /* 0x000fca0000000004 */
[----:B------:R-:W-:-:S04]  /*baa0*/  F2FP.F16.F32.PACK_AB R4, RZ, R4 ;  /* 0x00000004ff04723e */ /* 0x000fc800000000ff */
[----:B------:R-:W-:Y:S01]  /*bab0*/  PRMT R10, R4, 0x7610, R10 ;  /* 0x00007610040a7816 */ /* 0x000fe2000000000a */
[----:B------:R-:W-:-:S05]  /*bac0*/  @P2 IMAD.MOV.U32 R4, RZ, RZ, R160 ;  /* 0x000000ffff042224 */ /* 0x000fca00078e00a0 */
[----:B------:R0:W-:Y:S01]  /*bad0*/  @P2 STG.E.U16 desc[UR36][R4.64+0x32], R10 ;  /* 0x0000320a04002986 */ /* 0x0001e2000c101524 */
[----:B------:R-:W-:Y:S05]  /*bae0*/  @!P3 BRA `(.L_x_319) ;  /* 0x000000000004b947 */ /* 0x000fea0003800000 */
[----:B------:R0:W5:Y:S02]  /*baf0*/  LDG.E.LTC128B.U16 R3, desc[UR36][R6.64+0x40] ;  /* 0x0000402406037981 */ /* 0x000164000c1e1520 */
.L_x_319:
[----:B------:R-:W-:Y:S05]  /*bb00*/  BSYNC B1 ;  /* 0x0000000000017941 */ /* 0x000fea0003800000 */
.L_x_318:
        /* <DEDUP_REMOVED lines=9> */
.L_x_321:
[----:B------:R-:W-:Y:S05]  /*bba0*/  BSYNC B1 ;  /* 0x0000000000017941 */ /* 0x000fea0003800000 */
.L_x_320:
        /* <DEDUP_REMOVED lines=9> */
.L_x_323:
[----:B------:R-:W-:Y:S05]  /*bc40*/  BSYNC B1 ;  /* 0x0000000000017941 */ /* 0x000fea0003800000 */
.L_x_322:
        /* <DEDUP_REMOVED lines=12> */
.L_x_325:
[----:B------:R-:W-:Y:S05]  /*bd10*/  BSYNC B1 ;  /* 0x0000000000017941 */ /* 0x000fea0003800000 */
.L_x_324:
        /* <DEDUP_REMOVED lines=12> */
.L_x_327:
[----:B------:R-:W-:Y:S05]  /*bde0*/  BSYNC B1 ;  /* 0x0000000000017941 */ /* 0x000fea0003800000 */
.L_x_326:
        /* <DEDUP_REMOVED lines=9> */
.L_x_329:
[----:B------:R-:W-:Y:S05]  /*be80*/  BSYNC B1 ;  /* 0x0000000000017941 */ /* 0x000fea0003800000 */
.L_x_328:
        /* <DEDUP_REMOVED lines=9> */
.L_x_331:
[----:B------:R-:W-:Y:S05]  /*bf20*/  BSYNC B1 ;  /* 0x0000000000017941 */ /* 0x000fea0003800000 */
.L_x_330:
[----:B-----5:R-:W-:Y:S01]  /*bf30*/  HADD2.F32 R5, -RZ, R3.H0_H0 ;  /* 0x20000003ff057230 */ /* 0x020fe20000004100 */
[----:B------:R-:W-:Y:S01]  /*bf40*/  ISETP.GT.AND P2, PT, R0, 0x29, P1 ;  /* 0x000000290000780c */ /* 0x000fe20000f44270 */
[----:B0-----:R-:W-:Y:S01]  /*bf50*/  @P3 IMAD.MOV.U32 R4, RZ, RZ, R160 ;  /* 0x000000ffff043224 */ /* 0x001fe200078e00a0 */
[----:B------:R-:W-:Y:S02]  /*bf60*/  BSSY B1, `(.L_x_332) ;  /* 0x0000009000017945 */ /* 0x000fe40003800000 */
[----:B------:R-:W-:-:S04]  /*bf70*/  FMUL R5, R5, R16 ;  /* 0x0000001005057220 */ /* 0x000fc80000400000 */
[----:B------:R-:W-:-:S05]  /*bf80*/  FFMA R5, R46, R2, R5 ;  /* 0x000000022e057223 */ /* 0x000fca0000000005 */
[----:B------:R-:W-:-:S04]  /*bf90*/  F2FP.F16.F32.PACK_AB R5, RZ, R5 ;  /* 0x00000005ff05723e */ /* 0x000fc800000000ff */
[----:B------:R-:W-:Y:S02]  /*bfa0*/  PRMT R10, R5, 0x7610, R10 ;  /* 0x00007610050a7816 */ /* 0x000fe4000000000a */
[----:B------:R-:W-:-:S05]  /*bfb0*/  @P3 MOV R5, R161 ;  /* 0x000000a100053202 */ /* 0x000fca0000000f00 */
[----:B------:R0:W-:Y:S01]  /*bfc0*/  @P3 STG.E.U16 desc[UR36][R4.64+0x50], R10 ;  /* 0x0000500a04003986 */ /* 0x0001e2000c101524 */
[----:B------:R-:W-:Y:S05]  /*bfd0*/  @!P2 BRA `(.L_x_333) ;  /* 0x000000000004a947 */ /* 0x000fea0003800000 */
[----:B------:R0:W5:Y:S02]  /*bfe0*/  LDG.E.LTC128B.U16 R3, desc[UR36][R12.64+0x52] ;  /* 0x000052240c037981 */ /* 0x000164000c1e1520 */
.L_x_333:
[----:B------:R-:W-:Y:S05]  /*bff0*/  BSYNC B1 ;  /* 0x0000000000017941 */ /* 0x000fea0003800000 */
.L_x_332:
        /* <DEDUP_REMOVED lines=12> */
.L_x_335:
[----:B------:R-:W-:Y:S05]  /*c0c0*/  BSYNC B1 ;  /* 0x0000000000017941 */ /* 0x000fea0003800000 */
.L_x_334:
        /* <DEDUP_REMOVED lines=9> */
.L_x_337:
[----:B------:R-:W-:Y:S05]  /*c160*/  BSYNC B1 ;  /* 0x0000000000017941 */ /* 0x000fea0003800000 */
.L_x_336:
        /* <DEDUP_REMOVED lines=9> */
.L_x_339:
[----:B------:R-:W-:Y:S05]  /*c200*/  BSYNC B1 ;  /* 0x0000000000017941 */ /* 0x000fea0003800000 */
.L_x_338:
        /* <DEDUP_REMOVED lines=12> */
.L_x_341:
[----:B------:R-:W-:Y:S05]  /*c2d0*/  BSYNC B1 ;  /* 0x0000000000017941 */ /* 0x000fea0003800000 */
.L_x_340:
        /* <DEDUP_REMOVED lines=12> */
.L_x_343:
[----:B------:R-:W-:Y:S05]  /*c3a0*/  BSYNC B1 ;  /* 0x0000000000017941 */ /* 0x000fea0003800000 */
.L_x_342:
        /* <DEDUP_REMOVED lines=9> */
.L_x_345:
[----:B------:R-:W-:Y:S05]  /*c440*/  BSYNC B1 ;  /* 0x0000000000017941 */ /* 0x000fea0003800000 */
.L_x_344:
        /* <DEDUP_REMOVED lines=9> */
.L_x_347:
[----:B------:R-:W-:Y:S05]  /*c4e0*/  BSYNC B1 ;  /* 0x0000000000017941 */ /* 0x000fea0003800000 */
.L_x_346:
        /* <DEDUP_REMOVED lines=12> */
.L_x_349:
[----:B------:R-:W-:Y:S05]  /*c5b0*/  BSYNC B1 ;  /* 0x0000000000017941 */ /* 0x000fea0003800000 */
.L_x_348:
        /* <DEDUP_REMOVED lines=12> */
.L_x_351:
[----:B------:R-:W-:Y:S05]  /*c680*/  BSYNC B1 ;  /* 0x0000000000017941 */ /* 0x000fea0003800000 */
.L_x_350:
        /* <DEDUP_REMOVED lines=9> */
.L_x_353:
[----:B------:R-:W-:Y:S05]  /*c720*/  BSYNC B1 ;  /* 0x0000000000017941 */ /* 0x000fea0003800000 */
.L_x_352:
        /* <DEDUP_REMOVED lines=9> */
.L_x_355:
[----:B------:R-:W-:Y:S05]  /*c7c0*/  BSYNC B1 ;  /* 0x0000000000017941 */ /* 0x000fea0003800000 */
.L_x_354:
        /* <DEDUP_REMOVED lines=12> */
.L_x_357:
[----:B------:R-:W-:Y:S05]  /*c890*/  BSYNC B1 ;  /* 0x0000000000017941 */ /* 0x000fea0003800000 */
.L_x_356:
        /* <DEDUP_REMOVED lines=12> */
.L_x_359:
[----:B------:R-:W-:Y:S05]  /*c960*/  BSYNC B1 ;  /* 0x0000000000017941 */ /* 0x000fea0003800000 */
.L_x_358:
        /* <DEDUP_REMOVED lines=9> */
.L_x_361:
[----:B------:R-:W-:Y:S05]  /*ca00*/  BSYNC B1 ;  /* 0x0000000000017941 */ /* 0x000fea0003800000 */
.L_x_360:
        /* <DEDUP_REMOVED lines=9> */
.L_x_363:
[----:B------:R-:W-:Y:S05]  /*caa0*/  BSYNC B1 ;  /* 0x0000000000017941 */ /* 0x000fea0003800000 */
.L_x_362:
        /* <DEDUP_REMOVED lines=12> */
.L_x_365:
[----:B------:R-:W-:Y:S05]  /*cb70*/  BSYNC B1 ;  /* 0x0000000000017941 */ /* 0x000fea0003800000 */
.L_x_364:
        /* <DEDUP_REMOVED lines=12> */
.L_x_367:
[----:B------:R-:W-:Y:S05]  /*cc40*/  BSYNC B1 ;  /* 0x0000000000017941 */ /* 0x000fea0003800000 */
.L_x_366:
        /* <DEDUP_REMOVED lines=9> */
.L_x_369:
[----:B------:R-:W-:Y:S05]  /*cce0*/  BSYNC B1 ;  /* 0x0000000000017941 */ /* 0x000fea0003800000 */
.L_x_368:
        /* <DEDUP_REMOVED lines=9> */
.L_x_371:
[----:B------:R-:W-:Y:S05]  /*cd80*/  BSYNC B1 ;  /* 0x0000000000017941 */ /* 0x000fea0003800000 */
.L_x_370:
        /* <DEDUP_REMOVED lines=12> */
.L_x_373:
[----:B------:R-:W-:Y:S05]  /*ce50*/  BSYNC B1 ;  /* 0x0000000000017941 */ /* 0x000fea0003800000 */
.L_x_372:
        /* <DEDUP_REMOVED lines=12> */
.L_x_375:
[----:B------:R-:W-:Y:S05]  /*cf20*/  BSYNC B1 ;  /* 0x0000000000017941 */ /* 0x000fea0003800000 */
.L_x_374:
        /* <DEDUP_REMOVED lines=9> */
.L_x_377:
[----:B------:R-:W-:Y:S05]  /*cfc0*/  BSYNC B1 ;  /* 0x0000000000017941 */ /* 0x000fea0003800000 */
.L_x_376:
        /* <DEDUP_REMOVED lines=9> */
.L_x_379:
[----:B------:R-:W-:Y:S05]  /*d060*/  BSYNC B1 ;  /* 0x0000000000017941 */ /* 0x000fea0003800000 */
.L_x_378:
        /* <DEDUP_REMOVED lines=12> */
.L_x_381:
[----:B------:R-:W-:Y:S05]  /*d130*/  BSYNC B1 ;  /* 0x0000000000017941 */ /* 0x000fea0003800000 */
.L_x_380:
        /* <DEDUP_REMOVED lines=12> */
.L_x_383:
[----:B------:R-:W-:Y:S05]  /*d200*/  BSYNC B1 ;  /* 0x0000000000017941 */ /* 0x000fea0003800000 */
.L_x_382:
        /* <DEDUP_REMOVED lines=9> */
.L_x_385:
[----:B------:R-:W-:Y:S05]  /*d2a0*/  BSYNC B1 ;  /* 0x0000000000017941 */ /* 0x000fea0003800000 */
.L_x_384:
        /* <DEDUP_REMOVED lines=9> */
.L_x_387:
[----:B------:R-:W-:Y:S05]  /*d340*/  BSYNC B1 ;  /* 0x0000000000017941 */ /* 0x000fea0003800000 */
.L_x_386:
        /* <DEDUP_REMOVED lines=12> */
.L_x_389:
[----:B------:R-:W-:Y:S05]  /*d410*/  BSYNC B1 ;  /* 0x0000000000017941 */ /* 0x000fea0003800000 */
.L_x_388:
        /* <DEDUP_REMOVED lines=12> */
.L_x_391:
[----:B------:R-:W-:Y:S05]  /*d4e0*/  BSYNC B1 ;  /* 0x0000000000017941 */ /* 0x000fea0003800000 */
.L_x_390:
        /* <DEDUP_REMOVED lines=9> */
.L_x_393:
[----:B------:R-:W-:Y:S05]  /*d580*/  BSYNC B1 ;  /* 0x0000000000017941 */ /* 0x000fea0003800000 */
.L_x_392:
        /* <DEDUP_REMOVED lines=9> */
.L_x_395:
[----:B------:R-:W-:Y:S05]  /*d620*/  BSYNC B1 ;  /* 0x0000000000017941 */ /* 0x000fea0003800000 */
.L_x_394:
        /* <DEDUP_REMOVED lines=12> */
.L_x_397:
[----:B------:R-:W-:Y:S05]  /*d6f0*/  BSYNC B1 ;  /* 0x0000000000017941 */ /* 0x000fea0003800000 */
.L_x_396:
        /* <DEDUP_REMOVED lines=12> */
.L_x_399:
[----:B------:R-:W-:Y:S05]  /*d7c0*/  BSYNC B1 ;  /* 0x0000000000017941 */ /* 0x000fea0003800000 */
.L_x_398:
        /* <DEDUP_REMOVED lines=9> */
.L_x_401:
[----:B------:R-:W-:Y:S05]  /*d860*/  BSYNC B1 ;  /* 0x0000000000017941 */ /* 0x000fea0003800000 */
.L_x_400:
        /* <DEDUP_REMOVED lines=9> */
.L_x_403:
[----:B------:R-:W-:Y:S05]  /*d900*/  BSYNC B1 ;  /* 0x0000000000017941 */ /* 0x000fea0003800000 */
.L_x_402:
        /* <DEDUP_REMOVED lines=12> */
.L_x_405:
[----:B------:R-:W-:Y:S05]  /*d9d0*/  BSYNC B1 ;  /* 0x0000000000017941 */ /* 0x000fea0003800000 */
.L_x_404:
        /* <DEDUP_REMOVED lines=12> */
.L_x_407:
[----:B------:R-:W-:Y:S05]  /*daa0*/  BSYNC B1 ;  /* 0x0000000000017941 */ /* 0x000fea0003800000 */
.L_x_406:
        /* <DEDUP_REMOVED lines=9> */
.L_x_409:
[----:B------:R-:W-:Y:S05]  /*db40*/  BSYNC B1 ;  /* 0x0000000000017941 */ /* 0x000fea0003800000 */
.L_x_408:
        /* <DEDUP_REMOVED lines=9> */
.L_x_411:
[----:B------:R-:W-:Y:S05]  /*dbe0*/  BSYNC B1 ;  /* 0x0000000000017941 */ /* 0x000fea0003800000 */
.L_x_410:
        /* <DEDUP_REMOVED lines=12> */
.L_x_413:
[----:B------:R-:W-:Y:S05]  /*dcb0*/  BSYNC B1 ;  /* 0x0000000000017941 */ /* 0x000fea0003800000 */
.L_x_412:
        /* <DEDUP_REMOVED lines=12> */
.L_x_415:
[----:B------:R-:W-:Y:S05]  /*dd80*/  BSYNC B1 ;  /* 0x0000000000017941 */ /* 0x000fea0003800000 */
.L_x_414:
        /* <DEDUP_REMOVED lines=9> */
.L_x_417:
[----:B------:R-:W-:Y:S05]  /*de20*/  BSYNC B1 ;  /* 0x0000000000017941 */ /* 0x000fea0003800000 */
.L_x_416:
        /* <DEDUP_REMOVED lines=9> */
.L_x_419:
[----:B------:R-:W-:Y:S05]  /*dec0*/  BSYNC B1 ;  /* 0x0000000000017941 */ /* 0x000fea0003800000 */
.L_x_418:
        /* <DEDUP_REMOVED lines=12> */
.L_x_421:
[----:B------:R-:W-:Y:S05]  /*df90*/  BSYNC B1 ;  /* 0x0000000000017941 */ /* 0x000fea0003800000 */
.L_x_420:
        /* <DEDUP_REMOVED lines=12> */
.L_x_423:
[----:B------:R-:W-:Y:S05]  /*e060*/  BSYNC B1 ;  /* 0x0000000000017941 */ /* 0x000fea0003800000 */
.L_x_422:
        /* <DEDUP_REMOVED lines=9> */
.L_x_425:
[----:B------:R-:W-:Y:S05]  /*e100*/  BSYNC B1 ;  /* 0x0000000000017941 */ /* 0x000fea0003800000 */
.L_x_424:
        /* <DEDUP_REMOVED lines=9> */
.L_x_427:
[----:B------:R-:W-:Y:S05]  /*e1a0*/  BSYNC B1 ;  /* 0x0000000000017941 */ /* 0x000fea0003800000 */
.L_x_426:
        /* <DEDUP_REMOVED lines=12> */
.L_x_429:
[----:B------:R-:W-:Y:S05]  /*e270*/  BSYNC B1 ;  /* 0x0000000000017941 */ /* 0x000fea0003800000 */
.L_x_428:
        /* <DEDUP_REMOVED lines=12> */
.L_x_431:
[----:B------:R-:W-:Y:S05]  /*e340*/  BSYNC B1 ;  /* 0x0000000000017941 */ /* 0x000fea0003800000 */
.L_x_430:
        /* <DEDUP_REMOVED lines=9> */
.L_x_433:
[----:B------:R-:W-:Y:S05]  /*e3e0*/  BSYNC B1 ;  /* 0x0000000000017941 */ /* 0x000fea0003800000 */
.L_x_432:
        /* <DEDUP_REMOVED lines=9> */
.L_x_435:
[----:B------:R-:W-:Y:S05]  /*e480*/  BSYNC B1 ;  /* 0x0000000000017941 */ /* 0x000fea0003800000 */
.L_x_434:
        /* <DEDUP_REMOVED lines=12> */
.L_x_437:
[----:B------:R-:W-:Y:S05]  /*e550*/  BSYNC B1 ;  /* 0x0000000000017941 */ /* 0x000fea0003800000 */
.L_x_436:
        /* <DEDUP_REMOVED lines=12> */
.L_x_439:
[----:B------:R-:W-:Y:S05]  /*e620*/  BSYNC B1 ;  /* 0x0000000000017941 */ /* 0x000fea0003800000 */
.L_x_438:
        /* <DEDUP_REMOVED lines=9> */
.L_x_441:
[----:B------:R-:W-:Y:S05]  /*e6c0*/  BSYNC B1 ;  /* 0x0000000000017941 */ /* 0x000fea0003800000 */
.L_x_440:
        /* <DEDUP_REMOVED lines=9> */
.L_x_443:
[----:B------:R-:W-:Y:S05]  /*e760*/  BSYNC B1 ;  /* 0x0000000000017941 */ /* 0x000fea0003800000 */
.L_x_442:
        /* <DEDUP_REMOVED lines=12> */
.L_x_445:
[----:B------:R-:W-:Y:S05]  /*e830*/  BSYNC B1 ;  /* 0x0000000000017941 */ /* 0x000fea0003800000 */
.L_x_444:
        /* <DEDUP_REMOVED lines=12> */
.L_x_447:
[----:B------:R-:W-:Y:S05]  /*e900*/  BSYNC B1 ;  /* 0x0000000000017941 */ /* 0x000fea0003800000 */
.L_x_446:
        /* <DEDUP_REMOVED lines=9> */
.L_x_449:
[----:B------:R-:W-:Y:S05]  /*e9a0*/  BSYNC B1 ;  /* 0x0000000000017941 */ /* 0x000fea0003800000 */
.L_x_448:
        /* <DEDUP_REMOVED lines=9> */
.L_x_451:
[----:B------:R-:W-:Y:S05]  /*ea40*/  BSYNC B1 ;  /* 0x0000000000017941 */ /* 0x000fea0003800000 */
.L_x_450:
        /* <DEDUP_REMOVED lines=12> */
.L_x_453:
[----:B------:R-:W-:Y:S05]  /*eb10*/  BSYNC B1 ;  /* 0x0000000000017941 */ /* 0x000fea0003800000 */
.L_x_452:
        /* <DEDUP_REMOVED lines=12> */
.L_x_455:
[----:B------:R-:W-:Y:S05]  /*ebe0*/  BSYNC B1 ;  /* 0x0000000000017941 */ /* 0x000fea0003800000 */
.L_x_454:
        /* <DEDUP_REMOVED lines=9> */
.L_x_457:
[----:B------:R-:W-:Y:S05]  /*ec80*/  BSYNC B1 ;  /* 0x0000000000017941 */ /* 0x000fea0003800000 */
.L_x_456:
        /* <DEDUP_REMOVED lines=9> */
.L_x_459:
[----:B------:R-:W-:Y:S05]  /*ed20*/  BSYNC B1 ;  /* 0x0000000000017941 */ /* 0x000fea0003800000 */
.L_x_458:
        /* <DEDUP_REMOVED lines=12> */
.L_x_461:
[----:B------:R-:W-:Y:S05]  /*edf0*/  BSYNC B1 ;  /* 0x0000000000017941 */ /* 0x000fea0003800000 */
.L_x_460:
        /* <DEDUP_REMOVED lines=12> */
.L_x_463:
[----:B------:R-:W-:Y:S05]  /*eec0*/  BSYNC B1 ;  /* 0x0000000000017941 */ /* 0x000fea0003800000 */
.L_x_462:
        /* <DEDUP_REMOVED lines=9> */
.L_x_465:
[----:B------:R-:W-:Y:S05]  /*ef60*/  BSYNC B1 ;  /* 0x0000000000017941 */ /* 0x000fea0003800000 */
.L_x_464:
        /* <DEDUP_REMOVED lines=9> */
.L_x_467:
[----:B------:R-:W-:Y:S05]  /*f000*/  BSYNC B1 ;  /* 0x0000000000017941 */ /* 0x000fea0003800000 */
.L_x_466:
        /* <DEDUP_REMOVED lines=12> */
.L_x_469:
[----:B------:R-:W-:Y:S05]  /*f0d0*/  BSYNC B1 ;  /* 0x0000000000017941 */ /* 0x000fea0003800000 */
.L_x_468:
        /* <DEDUP_REMOVED lines=12> */
.L_x_471:
[----:B------:R-:W-:Y:S05]  /*f1a0*/  BSYNC B1 ;  /* 0x0000000000017941 */ /* 0x000fea0003800000 */
.L_x_470:
        /* <DEDUP_REMOVED lines=9> */
.L_x_473:
[----:B------:R-:W-:Y:S05]  /*f240*/  BSYNC B1 ;  /* 0x0000000000017941 */ /* 0x000fea0003800000 */
.L_x_472:
        /* <DEDUP_REMOVED lines=9> */
.L_x_475:
[----:B------:R-:W-:Y:S05]  /*f2e0*/  BSYNC B1 ;  /* 0x0000000000017941 */ /* 0x000fea0003800000 */
.L_x_474:
        /* <DEDUP_REMOVED lines=12> */
.L_x_477:
[----:B------:R-:W-:Y:S05]  /*f3b0*/  BSYNC B1 ;  /* 0x0000000000017941 */ /* 0x000fea0003800000 */
.L_x_476:
        /* <DEDUP_REMOVED lines=12> */
.L_x_479:
[----:B------:R-:W-:Y:S05]  /*f480*/  BSYNC B1 ;  /* 0x0000000000017941 */ /* 0x000fea0003800000 */
.L_x_478:
        /* <DEDUP_REMOVED lines=9> */
.L_x_481:
[----:B------:R-:W-:Y:S05]  /*f520*/  BSYNC B1 ;  /* 0x0000000000017941 */ /* 0x000fea0003800000 */
.L_x_480:
        /* <DEDUP_REMOVED lines=9> */
.L_x_483:
[----:B------:R-:W-:Y:S05]  /*f5c0*/  BSYNC B1 ;  /* 0x0000000000017941 */ /* 0x000fea0003800000 */
.L_x_482:
        /* <DEDUP_REMOVED lines=12> */
.L_x_485:
[----:B------:R-:W-:Y:S05]  /*f690*/  BSYNC B1 ;  /* 0x0000000000017941 */ /* 0x000fea0003800000 */
.L_x_484:
        /* <DEDUP_REMOVED lines=12> */
.L_x_487:
[----:B------:R-:W-:Y:S05]  /*f760*/  BSYNC B1 ;  /* 0x0000000000017941 */ /* 0x000fea0003800000 */
.L_x_486:
        /* <DEDUP_REMOVED lines=9> */
.L_x_489:
[----:B------:R-:W-:Y:S05]  /*f800*/  BSYNC B1 ;  /* 0x0000000000017941 */ /* 0x000fea0003800000 */
.L_x_488:
        /* <DEDUP_REMOVED lines=9> */
.L_x_491:
[----:B------:R-:W-:Y:S05]  /*f8a0*/  BSYNC B1 ;  /* 0x0000000000017941 */ /* 0x000fea0003800000 */
.L_x_490:
        /* <DEDUP_REMOVED lines=12> */
.L_x_493:
[----:B------:R-:W-:Y:S05]  /*f970*/  BSYNC B1 ;  /* 0x0000000000017941 */ /* 0x000fea0003800000 */
.L_x_492:
        /* <DEDUP_REMOVED lines=12> */
.L_x_495:
[----:B------:R-:W-:Y:S05]  /*fa40*/  BSYNC B1 ;  /* 0x0000000000017941 */ /* 0x000fea0003800000 */
.L_x_494:
        /* <DEDUP_REMOVED lines=9> */
.L_x_497:
[----:B------:R-:W-:Y:S05]  /*fae0*/  BSYNC B1 ;  /* 0x0000000000017941 */ /* 0x000fea0003800000 */
.L_x_496:
        /* <DEDUP_REMOVED lines=9> */
.L_x_499:
[----:B------:R-:W-:Y:S05]  /*fb80*/  BSYNC B1 ;  /* 0x0000000000017941 */ /* 0x000fea0003800000 */
.L_x_498:
        /* <DEDUP_REMOVED lines=12> */
.L_x_501:
[----:B------:R-:W-:Y:S05]  /*fc50*/  BSYNC B1 ;  /* 0x0000000000017941 */ /* 0x000fea0003800000 */
.L_x_500:
        /* <DEDUP_REMOVED lines=12> */
.L_x_503:
[----:B------:R-:W-:Y:S05]  /*fd20*/  BSYNC B1 ;  /* 0x0000000000017941 */ /* 0x000fea0003800000 */
.L_x_502:
        /* <DEDUP_REMOVED lines=9> */
.L_x_505:
[----:B------:R-:W-:Y:S05]  /*fdc0*/  BSYNC B1 ;  /* 0x0000000000017941 */ /* 0x000fea0003800000 */
.L_x_504:
        /* <DEDUP_REMOVED lines=9> */
.L_x_507:
[----:B------:R-:W-:Y:S05]  /*fe60*/  BSYNC B1 ;  /* 0x0000000000017941 */ /* 0x000fea0003800000 */
.L_x_506:
        /* <DEDUP_REMOVED lines=12> */
.L_x_509:
[----:B------:R-:W-:Y:S05]  /*ff30*/  BSYNC B1 ;  /* 0x0000000000017941 */ /* 0x000fea0003800000 */
.L_x_508:
        /* <DEDUP_REMOVED lines=12> */
.L_x_511:
[----:B------:R-:W-:Y:S05]  /*10000*/  BSYNC B1 ;  /* 0x0000000000017941 */ /* 0x000fea0003800000 */
.L_x_510:
        /* <DEDUP_REMOVED lines=9> */
.L_x_513:
[----:B------:R-:W-:Y:S05]  /*100a0*/  BSYNC B1 ;  /* 0x0000000000017941 */ /* 0x000fea0003800000 */
.L_x_512:
        /* <DEDUP_REMOVED lines=9> */
.L_x_515:
[----:B------:R-:W-:Y:S05]  /*10140*/  BSYNC B1 ;  /* 0x0000000000017941 */ /* 0x000fea0003800000 */
.L_x_514:
        /* <DEDUP_REMOVED lines=12> */
.L_x_517:
[----:B------:R-:W-:Y:S05]  /*10210*/  BSYNC B1 ;  /* 0x0000000000017941 */ /* 0x000fea0003800000 */
.L_x_516:
        /* <DEDUP_REMOVED lines=12> */
.L_x_519:
[----:B------:R-:W-:Y:S05]  /*102e0*/  BSYNC B1 ;  /* 0x0000000000017941 */ /* 0x000fea0003800000 */
.L_x_518:
        /* <DEDUP_REMOVED lines=9> */
.L_x_521:
[----:B------:R-:W-:Y:S05]  /*10380*/  BSYNC B1 ;  /* 0x0000000000017941 */ /* 0x000fea0003800000 */
.L_x_520:
        /* <DEDUP_REMOVED lines=9> */
.L_x_523:
[----:B------:R-:W-:Y:S05]  /*10420*/  BSYNC B1 ;  /* 0x0000000000017941 */ /* 0x000fea0003800000 */
.L_x_522:
        /* <DEDUP_REMOVED lines=12> */
.L_x_525:
[----:B------:R-:W-:Y:S05]  /*104f0*/  BSYNC B1 ;  /* 0x0000000000017941 */ /* 0x000fea0003800000 */
.L_x_524:
        /* <DEDUP_REMOVED lines=12> */
.L_x_527:
[----:B------:R-:W-:Y:S05]  /*105c0*/  BSYNC B1 ;  /* 0x0000000000017941 */ /* 0x000fea0003800000 */
.L_x_526:
        /* <DEDUP_REMOVED lines=9> */
.L_x_529:
[----:B------:R-:W-:Y:S05]  /*10660*/  BSYNC B1 ;  /* 0x0000000000017941 */ /* 0x000fea0003800000 */
.L_x_528:
        /* <DEDUP_REMOVED lines=9> */
.L_x_531:
[----:B------:R-:W-:Y:S05]  /*10700*/  BSYNC B1 ;  /* 0x0000000000017941 */ /* 0x000fea0003800000 */
.L_x_530:
        /* <DEDUP_REMOVED lines=12> */
.L_x_533:
[----:B------:R-:W-:Y:S05]  /*107d0*/  BSYNC B1 ;  /* 0x0000000000017941 */ /* 0x000fea0003800000 */
.L_x_532:
        /* <DEDUP_REMOVED lines=12> */
.L_x_535:
[----:B------:R-:W-:Y:S05]  /*108a0*/  BSYNC B1 ;  /* 0x0000000000017941 */ /* 0x000fea0003800000 */
.L_x_534:
        /* <DEDUP_REMOVED lines=9> */
.L_x_537:
[----:B------:R-:W-:Y:S05]  /*10940*/  BSYNC B1 ;  /* 0x0000000000017941 */ /* 0x000fea0003800000 */
.L_x_536:
        /* <DEDUP_REMOVED lines=9> */
.L_x_539:
[----:B------:R-:W-:Y:S05]  /*109e0*/  BSYNC B1 ;  /* 0x0000000000017941 */ /* 0x000fea0003800000 */
.L_x_538:
[----:B-----5:R-:W-:Y:S01]  /*109f0*/  HADD2.F32 R5, -RZ, R3.H0_H0 ;  /* 0x20000003ff057230 */ /* 0x020fe20000004100 */
[----:B------:R-:W-:Y:S01]  /*10a00*/  ISETP.GT.AND P1, PT, R0, 0xf9, P1 ;  /* 0x000000f90000780c */ /* 0x000fe20000f24270 */
[----:B0-----:R-:W-:Y:S01]  /*10a10*/  @P2 IMAD.MOV.U32 R4, RZ, RZ, R160 ;  /* 0x000000ffff042224 */ /* 0x001fe200078e00a0 */
[----:B------:R-:W-:Y:S02]  /*10a20*/  BSSY B1, `(.L_x_540) ;  /* 0x0000009000017945 */ /* 0x000fe40003800000 */
[----:B------:R-:W-:-:S04]  /*10a30*/  FMUL R5, R5, R16 ;  /* 0x0000001005057220 */ /* 0x000fc80000400000 */
[----:B------:R-:W-:-:S05]  /*10a40*/  FFMA R5, R150, R2, R5 ;  /* 0x0000000296057223 */ /* 0x000fca0000000005 */
[----:B------:R-:W-:-:S04]  /*10a50*/  F2FP.F16.F32.PACK_AB R5, RZ, R5 ;  /* 0x00000005ff05723e */ /* 0x000fc800000000ff */
[----:B-1--4-:R-:W-:Y:S01]  /*10a60*/  PRMT R6, R5, 0x7610, R6 ;  /* 0x0000761005067816 */ /* 0x012fe20000000006 */
[----:B------:R-:W-:-:S05]  /*10a70*/  @P2 IMAD.MOV.U32 R5, RZ, RZ, R161 ;  /* 0x000000ffff052224 */ /* 0x000fca00078e00a1 */
[----:B------:R0:W-:Y:S01]  /*10a80*/  @P2 STG.E.U16 desc[UR36][R4.64+0x1f0], R6 ;  /* 0x0001f00604002986 */ /* 0x0001e2000c101524 */
[----:B------:R-:W-:Y:S05]  /*10a90*/  @!P1 BRA `(.L_x_541) ;  /* 0x0000000000049947 */ /* 0x000fea0003800000 */
[----:B------:R1:W5:Y:S02]  /*10aa0*/  LDG.E.LTC128B.U16 R3, desc[UR36][R12.64+0x1f2] ;  /* 0x0001f2240c037981 */ /* 0x000364000c1e1520 */
.L_x_541:
[----:B------:R-:W-:Y:S05]  /*10ab0*/  BSYNC B1 ;  /* 0x0000000000017941 */ /* 0x000fea0003800000 */
.L_x_540:
[----:B------:R-:W-:Y:S05]  /*10ac0*/  @!P1 BRA `(.L_x_542) ;  /* 0x0000004c00b09947 */ /* 0x000fea0003800000 */
[----:B-----5:R-:W-:-:S05]  /*10ad0*/  HADD2.F32 R3, -RZ, R3.H0_H0 ;  /* 0x20000003ff037230 */ /* 0x020fca0000004100 */
[----:B------:R-:W-:-:S04]  /*10ae0*/  FMUL R0, R3, R16 ;  /* 0x0000001003007220 */ /* 0x000fc80000400000 */
[----:B------:R-:W-:-:S05]  /*10af0*/  FFMA R0, R151, R2, R0 ;  /* 0x0000000297007223 */ /* 0x000fca0000000000 */
[----:B------:R-:W-:-:S05]  /*10b00*/  F2FP.F16.F32.PACK_AB R0, RZ, R0 ;  /* 0x00000000ff00723e */ /* 0x000fca00000000ff */
[----:B------:R4:W-:Y:S01]  /*10b10*/  STG.E.U16 desc[UR36][R160.64+0x1f2], R0 ;  /* 0x0001f200a0007986 */ /* 0x0009e2000c101524 */
[----:B------:R-:W-:Y:S05]  /*10b20*/  BRA `(.L_x_542) ;  /* 0x0000004c00987947 */ /* 0x000fea0003800000 */
.L_x_35:
[----:B------:R-:W2:Y:S01]  /*10b30*/  LDL.LU R3, [R1] ;  /* 0x0000000001037983 */ /* 0x000ea20000300800 */
[----:B------:R-:W-:-:S03]  /*10b40*/  ULDC.64 UR4, c[0x0][0x5c0] ;  /* 0x0001700000047ab9 */ /* 0x000fc60000000a00 */
[----:B------:R-:W3:Y:S04]  /*10b50*/  LDL.LU R9, [R1+0x60] ;  /* 0x0000600001097983 */ /* 0x000ee80000300800 */
[----:B------:R-:W4:Y:S04]  /*10b60*/  LDL.LU R11, [R1+0x8c] ;  /* 0x00008c00010b7983 */ /* 0x000f280000300800 */
[----:B------:R-:W5:Y:S04]  /*10b70*/  LDL.LU R12, [R1+0x90] ;  /* 0x00009000010c7983 */ /* 0x000f680000300800 */
        /* <DEDUP_REMOVED lines=74> */
[----:B------:R-:W5:Y:S01]  /*11020*/  LDL.LU R161, [R1+0x1cc] ;  /* 0x0001cc0001a17983 */ /* 0x000f620000300800 */
[----:B--2---:R-:W-:-:S03]  /*11030*/  FMUL R3, R3, R2 ;  /* 0x0000000203037220 */ /* 0x004fc60000400000 */
[----:B------:R-:W2:Y:S01]  /*11040*/  LDL.LU R160, [R1+0x1d0] ;  /* 0x0001d00001a07983 */ /* 0x000ea20000300800 */
[----:B------:R-:W-:-:S03]  /*11050*/  LEA R4, P0, R6, UR4, 0x1 ;  /* 0x0000000406047c11 */ /* 0x000fc6000f8008ff */
[----:B------:R-:W2:Y:S04]  /*11060*/  LDL.LU R159, [R1+0x1d4] ;  /* 0x0001d400019f7983 */ /* 0x000ea80000300800 */
[----:B------:R-:W2:Y:S04]  /*11070*/  LDL.LU R158, [R1+0x1d8] ;  /* 0x0001d800019e7983 */ /* 0x000ea80000300800 */
[----:B------:R-:W2:Y:S04]  /*11080*/  LDL.LU R157, [R1+0x1dc] ;  /* 0x0001dc00019d7983 */ /* 0x000ea80000300800 */
[----:B------:R-:W2:Y:S01]  /*11090*/  LDL.LU R156, [R1+0x1e0] ;  /* 0x0001e000019c7983 */ /* 0x000ea20000300800 */
[----:B------:R-:W-:-:S03]  /*110a0*/  LEA.HI.X R5, R6, UR5, R10, 0x1, P0 ;  /* 0x0000000506057c11 */ /* 0x000fc600080f0c0a */
[----:B------:R-:W2:Y:S01]  /*110b0*/  LDL.LU R155, [R1+0x1e4] ;  /* 0x0001e400019b7983 */ /* 0x000ea20000300800 */
[----:B------:R-:W-:-:S03]  /*110c0*/  F2FP.F16.F32.PACK_AB R3, RZ, R3 ;  /* 0x00000003ff03723e */ /* 0x000fc600000000ff */
[----:B------:R-:W2:Y:S04]  /*110d0*/  LDL.LU R154, [R1+0x1e8] ;  /* 0x0001e800019a7983 */ /* 0x000ea80000300800 */
[----:B------:R-:W2:Y:S04]  /*110e0*/  LDL.LU R23, [R1+0x1ec] ;  /* 0x0001ec0001177983 */ /* 0x000ea80000300800 */
[----:B------:R-:W2:Y:S04]  /*110f0*/  LDL.LU R22, [R1+0x1f0] ;  /* 0x0001f00001167983 */ /* 0x000ea80000300800 */
[----:B------:R-:W2:Y:S04]  /*11100*/  LDL.LU R21, [R1+0x1f4] ;  /* 0x0001f40001157983 */ /* 0x000ea80000300800 */
[----:B------:R-:W2:Y:S04]  /*11110*/  LDL.LU R20, [R1+0x1f8] ;  /* 0x0001f80001147983 */ /* 0x000ea80000300800 */
[----:B------:R-:W2:Y:S04]  /*11120*/  LDL.LU R19, [R1+0x1fc] ;  /* 0x0001fc0001137983 */ /* 0x000ea80000300800 */
[----:B------:R-:W3:Y:S04]  /*11130*/  LDL.LU R7, [R1+0x8] ;  /* 0x0000080001077983 */ /* 0x000ee80000300800 */
[----:B------:R-:W4:Y:S04]  /*11140*/  LDL.LU R6, [R1+0xc] ;  /* 0x00000c0001067983 */ /* 0x000f280000300800 */
[----:B------:R0:W-:Y:S04]  /*11150*/  @P1 STG.E.U16 desc[UR36][R4.64], R3 ;  /* 0x0000000304001986 */ /* 0x0001e8000c101524 */
[----:B0-----:R-:W5:Y:S01]  /*11160*/  LDL.LU R3, [R1+0x4] ;  /* 0x0000040001037983 */ /* 0x001f620000300800 */
[----:B------:R-:W-:Y:S01]  /*11170*/  ISETP.GT.AND P0, PT, R0, 0x1, P3 ;  /* 0x000000010000780c */ /* 0x000fe20001f04270 */
[----:B------:R-:W-:Y:S01]  /*11180*/  USHF.L.U32 UR5, UR8, 0x4, URZ ;  /* 0x0000000408057899 */ /* 0x000fe2000800063f */
[----:B------:R-:W-:Y:S01]  /*11190*/  ISETP.GT.AND P2, PT, R153, 0x8, PT ;  /* 0x000000089900780c */ /* 0x000fe20003f44270 */
[----:B------:R-:W-:Y:S01]  /*111a0*/  USHF.L.U64.HI UR4, UR8, 0x4, UR9 ;  /* 0x0000000408047899 */ /* 0x000fe20008010209 */
[----:B---3--:R-:W-:-:S05]  /*111b0*/  FMUL R7, R7, R2 ;  /* 0x0000000207077220 */ /* 0x008fca0000400000 */
[----:B------:R-:W-:-:S04]  /*111c0*/  F2FP.F16.F32.PACK_AB R7, RZ, R7 ;  /* 0x00000007ff07723e */ /* 0x000fc800000000ff */
[----:B------:R-:W-:Y:S01]  /*111d0*/  PRMT R8, R7, 0x7610, R8 ;  /* 0x0000761007087816 */ /* 0x000fe20000000008 */
[----:B-----5:R-:W-:-:S05]  /*111e0*/  FMUL R3, R3, R2 ;  /* 0x0000000203037220 */ /* 0x020fca0000400000 */
[----:B------:R-:W-:-:S05]  /*111f0*/  F2FP.F16.F32.PACK_AB R3, RZ, R3 ;  /* 0x00000003ff03723e */ /* 0x000fca00000000ff */
[----:B------:R4:W-:Y:S01]  /*11200*/  @P0 STG.E.U16 desc[UR36][R4.64+0x2], R3 ;  /* 0x0000020304000986 */ /* 0x0009e2000c101524 */
[----:B------:R-:W-:Y:S01]  /*11210*/  ISETP.GT.AND P0, PT, R0, RZ, P2 ;  /* 0x000000ff0000720c */ /* 0x000fe20001704270 */
[----:B----4-:R-:W-:Y:S01]  /*11220*/  FMUL R3, R6, R2 ;  /* 0x0000000206037220 */ /* 0x010fe20000400000 */
[----:B------:R-:W-:-:S04]  /*11230*/  IADD3 R6, P1, R4, UR5, RZ ;  /* 0x0000000504067c10 */ /* 0x000fc8000ff3e0ff */
[----:B------:R-:W-:Y:S02]  /*11240*/  IADD3.X R7, R5, UR4, RZ, P1, !PT ;  /* 0x0000000405077c10 */ /* 0x000fe40008ffe4ff */
[----:B------:R-:W-:-:S05]  /*11250*/  F2FP.F16.F32.PACK_AB R3, RZ, R3 ;  /* 0x00000003ff03723e */ /* 0x000fca00000000ff */
[----:B------:R0:W-:Y:S01]  /*11260*/  @P0 STG.E.U16 desc[UR36][R6.64], R8 ;  /* 0x0000000806000986 */ /* 0x0001e2000c101524 */
[----:B------:R-:W-:-:S03]  /*11270*/  ISETP.GT.AND P0, PT, R0, 0x1, P2 ;  /* 0x000000010000780c */ /* 0x000fc60001704270 */
[----:B0-----:R-:W3:Y:S10]  /*11280*/  LDL.LU R8, [R1+0x50] ;  /* 0x0000500001087983 */ /* 0x001ef40000300800 */
[----:B------:R0:W-:Y:S04]  /*11290*/  @P0 STG.E.U16 desc[UR36][R6.64+0x2], R3 ;  /* 0x0000020306000986 */ /* 0x0001e8000c101524 */
[----:B0-----:R-:W4:Y:S01]  /*112a0*/  LDL.LU R3, [R1+0x10] ;  /* 0x0000100001037983 */ /* 0x001f220000300800 */
[----:B------:R-:W-:Y:S01]  /*112b0*/  ISETP.GT.AND P0, PT, R0, 0x8, P3 ;  /* 0x000000080000780c */ /* 0x000fe20001f04270 */
[----:B----4-:R-:W-:-:S05]  /*112c0*/  FMUL R3, R3, R2 ;  /* 0x0000000203037220 */ /* 0x010fca0000400000 */
[----:B------:R-:W-:-:S07]  /*112d0*/  F2FP.F16.F32.PACK_AB R3, RZ, R3 ;  /* 0x00000003ff03723e */ /* 0x000fce00000000ff */
        /* <DEDUP_REMOVED lines=73> */
[----:B---3--:R-:W-:-:S05]  /*11770*/  FMUL R8, R8, R2 ;  /* 0x0000000208087220 */ /* 0x008fca0000400000 */
[----:B------:R-:W-:Y:S01]  /*11780*/  F2FP.F16.F32.PACK_AB R8, RZ, R8 ;  /* 0x00000008ff08723e */ /* 0x000fe200000000ff */
[----:B----4-:R-:W-:-:S05]  /*11790*/  FMUL R3, R3, R2 ;  /* 0x0000000203037220 */ /* 0x010fca0000400000 */
[----:B------:R-:W-:-:S05]  /*117a0*/  F2FP.F16.F32.PACK_AB R3, RZ, R3 ;  /* 0x00000003ff03723e */ /* 0x000fca00000000ff */
[----:B------:R0:W-:Y:S01]  /*117b0*/  @P0 STG.E.U16 desc[UR36][R6.64+0x42], R3 ;  /* 0x0000420306000986 */ /* 0x0001e2000c101524 */
[----:B------:R-:W-:-:S03]  /*117c0*/  ISETP.GT.AND P0, PT, R0, 0x28, P3 ;  /* 0x000000280000780c */ /* 0x000fc60001f04270 */
[----:B0-----:R-:W3:Y:S01]  /*117d0*/  LDL.LU R3, [R1+0x54] ;  /* 0x0000540001037983 */ /* 0x001ee20000300800 */
[----:B------:R-:W-:-:S09]  /*117e0*/  ISETP.GT.AND P1, PT, R0, 0x29, P3 ;  /* 0x000000290000780c */ /* 0x000fd20001f24270 */
[----:B------:R0:W-:Y:S04]  /*117f0*/  @P0 STG.E.U16 desc[UR36][R4.64+0x50], R8 ;  /* 0x0000500804000986 */ /* 0x0001e8000c101524 */
[----:B0-----:R-:W4:Y:S01]  /*11800*/  LDL.LU R8, [R1+0x58] ;  /* 0x0000580001087983 */ /* 0x001f220000300800 */
[----:B---3--:R-:W-:-:S05]  /*11810*/  FMUL R3, R3, R2 ;  /* 0x0000000203037220 */ /* 0x008fca0000400000 */
[----:B------:R-:W-:-:S05]  /*11820*/  F2FP.F16.F32.PACK_AB R3, RZ, R3 ;  /* 0x00000003ff03723e */ /* 0x000fca00000000ff */
[----:B------:R0:W-:Y:S01]  /*11830*/  @P1 STG.E.U16 desc[UR36][R4.64+0x52], R3 ;  /* 0x0000520304001986 */ /* 0x0001e2000c101524 */
[----:B----4-:R-:W-:-:S05]  /*11840*/  FMUL R8, R8, R2 ;  /* 0x0000000208087220 */ /* 0x010fca0000400000 */
[----:B------:R-:W-:Y:S01]  /*11850*/  F2FP.F16.F32.PACK_AB R8, RZ, R8 ;  /* 0x00000008ff08723e */ /* 0x000fe200000000ff */
[----:B0-----:R-:W3:Y:S03]  /*11860*/  LDL.LU R3, [R1+0x5c] ;  /* 0x00005c0001037983 */ /* 0x001ee60000300800 */
[----:B------:R-:W-:Y:S02]  /*11870*/  PRMT R10, R8, 0x7610, R10 ;  /* 0x00007610080a7816 */ /* 0x000fe4000000000a */
[----:B------:R-:W4:Y:S01]  /*11880*/  LDL.LU R8, [R1+0x64] ;  /* 0x0000640001087983 */ /* 0x000f220000300800 */
[C---:B------:R-:W-:Y:S02]  /*11890*/  ISETP.GT.AND P1, PT, R0.reuse, 0x28, P2 ;  /* 0x000000280000780c */ /* 0x040fe40001724270 */
[C---:B------:R-:W-:Y:S02]  /*118a0*/  ISETP.GT.AND P4, PT, R0.reuse, 0x29, P2 ;  /* 0x000000290000780c */ /* 0x040fe40001784270 */
[C---:B------:R-:W-:Y:S01]  /*118b0*/  ISETP.GT.AND P5, PT, R0.reuse, 0x30, P3 ;  /* 0x000000300000780c */ /* 0x040fe20001fa4270 */
[----:B------:R-:W-:Y:S01]  /*118c0*/  FMUL R9, R9, R2 ;  /* 0x0000000209097220 */ /* 0x000fe20000400000 */
[----:B------:R-:W-:-:S04]  /*118d0*/  ISETP.GT.AND P0, PT, R0, 0x31, P3 ;  /* 0x000000310000780c */ /* 0x000fc80001f04270 */
[----:B------:R-:W-:-:S03]  /*118e0*/  F2FP.F16.F32.PACK_AB R9, RZ, R9 ;  /* 0x00000009ff09723e */ /* 0x000fc600000000ff */
[----:B------:R0:W-:Y:S04]  /*118f0*/  @P1 STG.E.U16 desc[UR36][R6.64+0x50], R10 ;  /* 0x0000500a06001986 */ /* 0x0001e8000c101524 */
[----:B0-----:R-:W5:Y:S01]  /*11900*/  LDL.LU R10, [R1+0x74] ;  /* 0x00007400010a7983 */ /* 0x001f620000300800 */
[----:B---3--:R-:W-:-:S05]  /*11910*/  FMUL R3, R3, R2 ;  /* 0x0000000203037220 */ /* 0x008fca0000400000 */
[----:B------:R-:W-:Y:S01]  /*11920*/  F2FP.F16.F32.PACK_AB R3, RZ, R3 ;  /* 0x00000003ff03723e */ /* 0x000fe200000000ff */
[----:B----4-:R-:W-:-:S04]  /*11930*/  FMUL R8, R8, R2 ;  /* 0x0000000208087220 */ /* 0x010fc80000400000 */
[----:B------:R0:W-:Y:S04]  /*11940*/  @P4 STG.E.U16 desc[UR36][R6.64+0x52], R3 ;  /* 0x0000520306004986 */ /* 0x0001e8000c101524 */
[----:B------:R1:W-:Y:S01]  /*11950*/  @P5 STG.E.U16 desc[UR36][R4.64+0x60], R9 ;  /* 0x0000600904005986 */ /* 0x0003e2000c101524 */
[----:B0-----:R-:W-:-:S03]  /*11960*/  F2FP.F16.F32.PACK_AB R3, RZ, R8 ;  /* 0x00000008ff03723e */ /* 0x001fc600000000ff */
[----:B------:R-:W3:Y:S01]  /*11970*/  LDL.LU R8, [R1+0x68] ;  /* 0x0000680001087983 */ /* 0x000ee20000300800 */
[----:B-1----:R-:W-:-:S03]  /*11980*/  PRMT R9, R3, 0x7610, R9 ;  /* 0x0000761003097816 */ /* 0x002fc60000000009 */
[----:B------:R-:W4:Y:S04]  /*11990*/  LDL.LU R3, [R1+0x6c] ;  /* 0x00006c0001037983 */ /* 0x000f280000300800 */
[----:B------:R0:W-:Y:S04]  /*119a0*/  @P0 STG.E.U16 desc[UR36][R4.64+0x62], R9 ;  /* 0x0000620904000986 */ /* 0x0001e8000c101524 */
[----:B0-----:R-:W2:Y:S01]  /*119b0*/  LDL.LU R9, [R1+0x70] ;  /* 0x0000700001097983 */ /* 0x001ea20000300800 */
[----:B------:R-:W-:Y:S01]  /*119c0*/  ISETP.GT.AND P1, PT, R0, 0x30, P2 ;  /* 0x000000300000780c */ /* 0x000fe20001724270 */
[----:B---3--:R-:W-:-:S05]  /*119d0*/  FMUL R8, R8, R2 ;  /* 0x0000000208087220 */ /* 0x008fca0000400000 */
[----:B------:R-:W-:-:S07]  /*119e0*/  F2FP.F16.F32.PACK_AB R8, RZ, R8 ;  /* 0x00000008ff08723e */ /* 0x000fce00000000ff */
[----:B------:R0:W-:Y:S01]  /*119f0*/  @P1 STG.E.U16 desc[UR36][R6.64+0x60], R8 ;  /* 0x0000600806001986 */ /* 0x0001e2000c101524 */
[----:B--2---:R-:W-:-:S05]  /*11a00*/  FMUL R9, R9, R2 ;  /* 0x0000000209097220 */ /* 0x004fca0000400000 */
[----:B0-----:R-:W-:-:S04]  /*11a10*/  F2FP.F16.F32.PACK_AB R8, RZ, R9 ;  /* 0x00000009ff08723e */ /* 0x001fc800000000ff */
[----:B------:R-:W-:Y:S02]  /*11a20*/  PRMT R9, R8, 0x7610, R9 ;  /* 0x0000761008097816 */ /* 0x000fe40000000009 */
[----:B------:R-:W2:Y:S01]  /*11a30*/  LDL.LU R8, [R1+0x78] ;  /* 0x0000780001087983 */ /* 0x000ea20000300800 */
[C---:B------:R-:W-:Y:S01]  /*11a40*/  ISETP.GT.AND P4, PT, R0.reuse, 0x31, P2 ;  /* 0x000000310000780c */ /* 0x040fe20001784270 */
[-C--:B----4-:R-:W-:Y:S01]  /*11a50*/  FMUL R3, R3, R2.reuse ;  /* 0x0000000203037220 */ /* 0x090fe20000400000 */
[----:B------:R-:W-:Y:S01]  /*11a60*/  ISETP.GT.AND P5, PT, R0, 0x38, P3 ;  /* 0x000000380000780c */ /* 0x000fe20001fa4270 */
[----:B-----5:R-:W-:-:S03]  /*11a70*/  FMUL R10, R10, R2 ;  /* 0x000000020a0a7220 */ /* 0x020fc60000400000 */
[----:B------:R-:W-:Y:S02]  /*11a80*/  F2FP.F16.F32.PACK_AB R3, RZ, R3 ;  /* 0x00000003ff03723e */ /* 0x000fe400000000ff */
[----:B------:R-:W-:-:S05]  /*11a90*/  ISETP.GT.AND P6, PT, R0, 0x39, P3 ;  /* 0x000000390000780c */ /* 0x000fca0001fc4270 */
[----:B------:R0:W-:Y:S04]  /*11aa0*/  @P4 STG.E.U16 desc[UR36][R6.64+0x62], R3 ;  /* 0x0000620306004986 */ /* 0x0001e8000c101524 */
[----:B------:R1:W-:Y:S01]  /*11ab0*/  @P5 STG.E.U16 desc[UR36][R4.64+0x70], R9 ;  /* 0x0000700904005986 */ /* 0x0003e2000c101524 */
[----:B0-----:R-:W-:-:S04]  /*11ac0*/  F2FP.F16.F32.PACK_AB R3, RZ, R10 ;  /* 0x0000000aff03723e */ /* 0x001fc800000000ff */
[----:B------:R-:W-:Y:S01]  /*11ad0*/  PRMT R10, R3, 0x7610, R10 ;  /* 0x00007610030a7816 */ /* 0x000fe2000000000a */
[----:B-1----:R-:W3:Y:S04]  /*11ae0*/  LDL.LU R9, [R1+0x80] ;  /* 0x0000800001097983 */ /* 0x002ee80000300800 */
[----:B------:R0:W-:Y:S01]  /*11af0*/  @P6 STG.E.U16 desc[UR36][R4.64+0x72], R10 ;  /* 0x0000720a04006986 */ /* 0x0001e2000c101524 */
[----:B--2---:R-:W-:-:S05]  /*11b00*/  FMUL R8, R8, R2 ;  /* 0x0000000208087220 */ /* 0x004fca0000400000 */
[----:B------:R-:W-:Y:S02]  /*11b10*/  F2FP.F16.F32.PACK_AB R3, RZ, R8 ;  /* 0x00000008ff03723e */ /* 0x000fe400000000ff */
[----:B------:R-:W2:Y:S02]  /*11b20*/  LDL.LU R8, [R1+0x7c] ;  /* 0x00007c0001087983 */ /* 0x000ea40000300800 */
[----:B0-----:R-:W-:Y:S02]  /*11b30*/  PRMT R10, R3, 0x7610, R10 ;  /* 0x00007610030a7816 */ /* 0x001fe4000000000a */
[----:B------:R-:W4:Y:S01]  /*11b40*/  LDL.LU R3, [R1+0x84] ;  /* 0x0000840001037983 */ /* 0x000f220000300800 */
[C---:B------:R-:W-:Y:S02]  /*11b50*/  ISETP.GT.AND P0, PT, R0.reuse, 0x38, P2 ;  /* 0x000000380000780c */ /* 0x040fe40001704270 */
[C---:B------:R-:W-:Y:S02]  /*11b60*/  ISETP.GT.AND P1, PT, R0.reuse, 0x39, P2 ;  /* 0x000000390000780c */ /* 0x040fe40001724270 */
[----:B------:R-:W-:-:S02]  /*11b70*/  ISETP.GT.AND P4, PT, R0, 0x40, P3 ;  /* 0x000000400000780c */ /* 0x000fc40001f84270 */
[----:B------:R-:W-:-:S07]  /*11b80*/  ISETP.GT.AND P5, PT, R0, 0x41, P3 ;  /* 0x000000410000780c */ /* 0x000fce0001fa4270 */
[----:B------:R0:W-:Y:S01]  /*11b90*/  @P0 STG.E.U16 desc[UR36][R6.64+0x70], R10 ;  /* 0x0000700a06000986 */ /* 0x0001e2000c101524 */
[----:B---3--:R-:W-:-:S05]  /*11ba0*/  FMUL R9, R9, R2 ;  /* 0x0000000209097220 */ /* 0x008fca0000400000 */
[----:B------:R-:W-:Y:S01]  /*11bb0*/  F2FP.F16.F32.PACK_AB R9, RZ, R9 ;  /* 0x00000009ff09723e */ /* 0x000fe200000000ff */
[-C--:B--2---:R-:W-:Y:S01]  /*11bc0*/  FMUL R8, R8, R2.reuse ;  /* 0x0000000208087220 */ /* 0x084fe20000400000 */
[----:B----4-:R-:W-:-:S04]  /*11bd0*/  FMUL R3, R3, R2 ;  /* 0x0000000203037220 */ /* 0x010fc80000400000 */
[----:B------:R-:W-:-:S04]  /*11be0*/  F2FP.F16.F32.PACK_AB R8, RZ, R8 ;  /* 0x00000008ff08723e */ /* 0x000fc800000000ff */
[----:B0-----:R-:W-:Y:S02]  /*11bf0*/  PRMT R10, R8, 0x7610, R10 ;  /* 0x00007610080a7816 */ /* 0x001fe4000000000a */
[----:B------:R-:W-:Y:S01]  /*11c00*/  F2FP.F16.F32.PACK_AB R3, RZ, R3 ;  /* 0x00000003ff03723e */ /* 0x000fe200000000ff */
[----:B------:R-:W2:Y:S04]  /*11c10*/  LDL.LU R8, [R1+0x88] ;  /* 0x0000880001087983 */ /* 0x000ea80000300800 */
[----:B------:R-:W-:Y:S04]  /*11c20*/  @P1 STG.E.U16 desc[UR36][R6.64+0x72], R10 ;  /* 0x0000720a06001986 */ /* 0x000fe8000c101524 */
[----:B------:R0:W-:Y:S04]  /*11c30*/  @P4 STG.E.U16 desc[UR36][R4.64+0x80], R9 ;  /* 0x0000800904004986 */ /* 0x0001e8000c101524 */
[----:B------:R1:W-:Y:S04]  /*11c40*/  @P5 STG.E.U16 desc[UR36][R4.64+0x82], R3 ;  /* 0x0000820304005986 */ /* 0x0003e8000c101524 */
[----:B0-----:R-:W3:Y:S04]  /*11c50*/  LDL.LU R9, [R1+0x94] ;  /* 0x0000940001097983 */ /* 0x001ee80000300800 */
[----:B-1----:R-:W4:Y:S01]  /*11c60*/  LDL.LU R3, [R1+0x98] ;  /* 0x0000980001037983 */ /* 0x002f220000300800 */
[----:B------:R-:W-:Y:S01]  /*11c70*/  ISETP.GT.AND P0, PT, R0, 0x40, P2 ;  /* 0x000000400000780c */ /* 0x000fe20001704270 */
[----:B--2---:R-:W-:-:S05]  /*11c80*/  FMUL R8, R8, R2 ;  /* 0x0000000208087220 */ /* 0x004fca0000400000 */
[----:B------:R-:W-:-:S07]  /*11c90*/  F2FP.F16.F32.PACK_AB R8, RZ, R8 ;  /* 0x00000008ff08723e */ /* 0x000fce00000000ff */
[----:B------:R0:W-:Y:S01]  /*11ca0*/  @P0 STG.E.U16 desc[UR36][R6.64+0x80], R8 ;  /* 0x0000800806000986 */ /* 0x0001e2000c101524 */
[----:B----4-:R-:W-:-:S05]  /*11cb0*/  FMUL R3, R3, R2 ;  /* 0x0000000203037220 */ /* 0x010fca0000400000 */
[----:B0-----:R-:W-:Y:S02]  /*11cc0*/  F2FP.F16.F32.PACK_AB R8, RZ, R3 ;  /* 0x00000003ff08723e */ /* 0x001fe400000000ff */
[----:B------:R-:W2:Y:S02]  /*11cd0*/  LDL.LU R3, [R1+0x9c] ;  /* 0x00009c0001037983 */ /* 0x000ea40000300800 */
[----:B------:R-:W-:Y:S02]  /*11ce0*/  PRMT R13, R8, 0x7610, R13 ;  /* 0x00007610080d7816 */ /* 0x000fe4000000000d */
[----:B------:R-:W4:Y:S01]  /*11cf0*/  LDL.LU R8, [R1+0xa0] ;  /* 0x0000a00001087983 */ /* 0x000f220000300800 */
[C---:B------:R-:W-:Y:S01]  /*11d00*/  ISETP.GT.AND P1, PT, R0.reuse, 0x41, P2 ;  /* 0x000000410000780c */ /* 0x040fe20001724270 */
[-C--:B---3--:R-:W-:Y:S01]  /*11d10*/  FMUL R9, R9, R2.reuse ;  /* 0x0000000209097220 */ /* 0x088fe20000400000 */
[-C--:B------:R-:W-:Y:S01]  /*11d20*/  FMUL R11, R11, R2.reuse ;  /* 0x000000020b0b7220 */ /* 0x080fe20000400000 */
[----:B------:R-:W-:Y:S01]  /*11d30*/  ISETP.GT.AND P4, PT, R0, 0x48, P3 ;  /* 0x000000480000780c */ /* 0x000fe20001f84270 */
[----:B------:R-:W-:-:S02]  /*11d40*/  FMUL R12, R12, R2 ;  /* 0x000000020c0c7220 */ /* 0x000fc40000400000 */
[----:B------:R-:W-:Y:S02]  /*11d50*/  F2FP.F16.F32.PACK_AB R9, RZ, R9 ;  /* 0x00000009ff09723e */ /* 0x000fe400000000ff */
[----:B------:R-:W-:Y:S02]  /*11d60*/  F2FP.F16.F32.PACK_AB R11, RZ, R11 ;  /* 0x0000000bff0b723e */ /* 0x000fe400000000ff */
[----:B------:R-:W-:Y:S02]  /*11d70*/  F2FP.F16.F32.PACK_AB R10, RZ, R12 ;  /* 0x0000000cff0a723e */ /* 0x000fe400000000ff */
[----:B------:R-:W-:Y:S02]  /*11d80*/  PRMT R12, R9, 0x7610, R12 ;  /* 0x00007610090c7816 */ /* 0x000fe4000000000c */
[C---:B------:R-:W-:Y:S01]  /*11d90*/  ISETP.GT.AND P5, PT, R0.reuse, 0x49, P3 ;  /* 0x000000490000780c */ /* 0x040fe20001fa4270 */
[----:B------:R-:W-:Y:S01]  /*11da0*/  @P1 STG.E.U16 desc[UR36][R6.64+0x82], R11 ;  /* 0x0000820b06001986 */ /* 0x000fe2000c101524 */
[----:B------:R-:W-:-:S02]  /*11db0*/  ISETP.GT.AND P0, PT, R0, 0x48, P2 ;  /* 0x000000480000780c */ /* 0x000fc40001704270 */
[C---:B------:R-:W-:Y:S01]  /*11dc0*/  ISETP.GT.AND P1, PT, R0.reuse, 0x49, P2 ;  /* 0x000000490000780c */ /* 0x040fe20001724270 */
[----:B------:R0:W-:Y:S01]  /*11dd0*/  @P4 STG.E.U16 desc[UR36][R4.64+0x90], R10 ;  /* 0x0000900a04004986 */ /* 0x0001e2000c101524 */
[----:B------:R-:W-:-:S07]  /*11de0*/  ISETP.GT.AND P4, PT, R0, 0x50, P3 ;  /* 0x000000500000780c */ /* 0x000fce0001f84270 */
[----:B------:R1:W-:Y:S01]  /*11df0*/  @P5 STG.E.U16 desc[UR36][R4.64+0x92], R12 ;  /* 0x0000920c04005986 */ /* 0x0003e2000c101524 */
[----:B------:R-:W-:-:S03]  /*11e00*/  ISETP.GT.AND P5, PT, R0, 0x51, P3 ;  /* 0x000000510000780c */ /* 0x000fc60001fa4270 */
[----:B------:R3:W-:Y:S01]  /*11e10*/  @P0 STG.E.U16 desc[UR36][R6.64+0x90], R13 ;  /* 0x0000900d06000986 */ /* 0x0007e2000c101524 */
[C---:B------:R-:W-:Y:S02]  /*11e20*/  ISETP.GT.AND P0, PT, R0.reuse, 0x51, P2 ;  /* 0x000000510000780c */ /* 0x040fe40001704270 */
[----:B------:R-:W-:Y:S01]  /*11e30*/  ISETP.GT.AND P6, PT, R0, 0x71, P3 ;  /* 0x000000710000780c */ /* 0x000fe20001fc4270 */
[----:B--2---:R-:W-:-:S05]  /*11e40*/  FMUL R3, R3, R2 ;  /* 0x0000000203037220 */ /* 0x004fca0000400000 */
[----:B------:R-:W-:Y:S01]  /*11e50*/  F2FP.F16.F32.PACK_AB R9, RZ, R3 ;  /* 0x00000003ff09723e */ /* 0x000fe200000000ff */
[-C--:B----4-:R-:W-:Y:S01]  /*11e60*/  FMUL R3, R8, R2.reuse ;  /* 0x0000000208037220 */ /* 0x090fe20000400000 */
[----:B------:R-:W-:-:S04]  /*11e70*/  FMUL R8, R235, R2 ;  /* 0x00000002eb087220 */ /* 0x000fc80000400000 */
[----:B------:R-:W-:Y:S02]  /*11e80*/  F2FP.F16.F32.PACK_AB R3, RZ, R3 ;  /* 0x00000003ff03723e */ /* 0x000fe400000000ff */
[----:B0-----:R-:W-:Y:S02]  /*11e90*/  PRMT R10, R9, 0x7610, R10 ;  /* 0x00007610090a7816 */ /* 0x001fe4000000000a */
[----:B------:R-:W-:Y:S01]  /*11ea0*/  PRMT R11, R3, 0x7610, R11 ;  /* 0x00007610030b7816 */ /* 0x000fe2000000000b */
[----:B------:R-:W-:Y:S01]  /*11eb0*/  FMUL R3, R233, R2 ;  /* 0x00000002e9037220 */ /* 0x000fe20000400000 */
[----:B------:R-:W-:Y:S01]  /*11ec0*/  F2FP.F16.F32.PACK_AB R8, RZ, R8 ;  /* 0x00000008ff08723e */ /* 0x000fe200000000ff */
[----:B------:R-:W-:Y:S01]  /*11ed0*/  FMUL R9, R234, R2 ;  /* 0x00000002ea097220 */ /* 0x000fe20000400000 */
[----:B------:R0:W-:Y:S02]  /*11ee0*/  @P1 STG.E.U16 desc[UR36][R6.64+0x92], R10 ;  /* 0x0000920a06001986 */ /* 0x0001e4000c101524 */
[----:B-1----:R-:W-:-:S02]  /*11ef0*/  PRMT R12, R8, 0x7610, R12 ;  /* 0x00007610080c7816 */ /* 0x002fc4000000000c */
[----:B------:R-:W-:Y:S01]  /*11f00*/  F2FP.F16.F32.PACK_AB R8, RZ, R3 ;  /* 0x00000003ff08723e */ /* 0x000fe200000000ff */
[-C--:B------:R-:W-:Y:S01]  /*11f10*/  FMUL R3, R232, R2.reuse ;  /* 0x00000002e8037220 */ /* 0x080fe20000400000 */
[C---:B------:R-:W-:Y:S02]  /*11f20*/  ISETP.GT.AND P1, PT, R0.reuse, 0x50, P2 ;  /* 0x000000500000780c */ /* 0x040fe40001724270 */
[----:B------:R-:W-:Y:S01]  /*11f30*/  F2FP.F16.F32.PACK_AB R9, RZ, R9 ;  /* 0x00000009ff09723e */ /* 0x000fe200000000ff */
[----:B------:R1:W-:Y:S01]  /*11f40*/  @P4 STG.E.U16 desc[UR36][R4.64+0xa0], R11 ;  /* 0x0000a00b04004986 */ /* 0x0003e2000c101524 */
[----:B------:R-:W-:Y:S02]  /*11f50*/  ISETP.GT.AND P4, PT, R0, 0x58, P3 ;  /* 0x000000580000780c */ /* 0x000fe40001f84270 */
[----:B---3--:R-:W-:Y:S02]  /*11f60*/  PRMT R13, R9, 0x7610, R13 ;  /* 0x00007610090d7816 */ /* 0x008fe4000000000d */
[----:B------:R-:W-:Y:S01]  /*11f70*/  F2FP.F16.F32.PACK_AB R9, RZ, R3 ;  /* 0x00000003ff09723e */ /* 0x000fe200000000ff */
[-C--:B------:R-:W-:Y:S01]  /*11f80*/  FMUL R3, R230, R2.reuse ;  /* 0x00000002e6037220 */ /* 0x080fe20000400000 */
[----:B------:R-:W-:Y:S01]  /*11f90*/  PRMT R14, R8, 0x7610, R14 ;  /* 0x00007610080e7816 */ /* 0x000fe2000000000e */
[----:B------:R-:W-:Y:S01]  /*11fa0*/  FMUL R8, R231, R2 ;  /* 0x00000002e7087220 */ /* 0x000fe20000400000 */
[----:B------:R2:W-:Y:S01]  /*11fb0*/  @P5 STG.E.U16 desc[UR36][R4.64+0xa2], R12 ;  /* 0x0000a20c04005986 */ /* 0x0005e2000c101524 */
[----:B------:R-:W-:-:S02]  /*11fc0*/  ISETP.GT.AND P5, PT, R0, 0x59, P3 ;  /* 0x000000590000780c */ /* 0x000fc40001fa4270 */
[----:B------:R-:W-:Y:S01]  /*11fd0*/  F2FP.F16.F32.PACK_AB R3, RZ, R3 ;  /* 0x00000003ff03723e */ /* 0x000fe200000000ff */
[----:B------:R-:W-:Y:S01]  /*11fe0*/  @P1 STG.E.U16 desc[UR36][R6.64+0xa0], R13 ;  /* 0x0000a00d06001986 */ /* 0x000fe2000c101524 */
[----:B0-----:R-:W-:Y:S01]  /*11ff0*/  F2FP.F16.F32.PACK_AB R10, RZ, R8 ;  /* 0x00000008ff0a723e */ /* 0x001fe200000000ff */
[-C--:B------:R-:W-:Y:S01]  /*12000*/  FMUL R8, R229, R2.reuse ;  /* 0x00000002e5087220 */ /* 0x080fe20000400000 */
[----:B-1----:R-:W-:Y:S01]  /*12010*/  PRMT R11, R3, 0x7610, R11 ;  /* 0x00007610030b7816 */ /* 0x002fe2000000000b */
[----:B------:R-:W-:Y:S01]  /*12020*/  @P0 STG.E.U16 desc[UR36][R6.64+0xa2], R14 ;  /* 0x0000a20e06000986 */ /* 0x000fe2000c101524 */
[----:B------:R-:W-:Y:S01]  /*12030*/  ISETP.GT.AND P0, PT, R0, 0x58, P2 ;  /* 0x000000580000780c */ /* 0x000fe20001704270 */
[----:B------:R-:W-:Y:S01]  /*12040*/  FMUL R3, R228, R2 ;  /* 0x00000002e4037220 */ /* 0x000fe20000400000 */
[C---:B------:R-:W-:Y:S01]  /*12050*/  ISETP.GT.AND P1, PT, R0.reuse, 0x59, P2 ;  /* 0x000000590000780c */ /* 0x040fe20001724270 */
[----:B------:R0:W-:Y:S01]  /*12060*/  @P4 STG.E.U16 desc[UR36][R4.64+0xb0], R9 ;  /* 0x0000b00904004986 */ /* 0x0001e2000c101524 */
[----:B------:R-:W-:-:S02]  /*12070*/  ISETP.GT.AND P4, PT, R0, 0x60, P3 ;  /* 0x000000600000780c */ /* 0x000fc40001f84270 */
[----:B------:R-:W-:Y:S01]  /*12080*/  F2FP.F16.F32.PACK_AB R8, RZ, R8 ;  /* 0x00000008ff08723e */ /* 0x000fe200000000ff */
[----:B------:R1:W-:Y:S03]  /*12090*/  @P5 STG.E.U16 desc[UR36][R4.64+0xb2], R10 ;  /* 0x0000b20a04005986 */ /* 0x0003e6000c101524 */
[----:B--2---:R-:W-:Y:S02]  /*120a0*/  PRMT R12, R8, 0x7610, R12 ;  /* 0x00007610080c7816 */ /* 0x004fe4000000000c */
[----:B0-----:R-:W-:Y:S01]  /*120b0*/  F2FP.F16.F32.PACK_AB R9, RZ, R3 ;  /* 0x00000003ff09723e */ /* 0x001fe200000000ff */
[-C--:B------:R-:W-:Y:S01]  /*120c0*/  FMUL R3, R227, R2.reuse ;  /* 0x00000002e3037220 */ /* 0x080fe20000400000 */
[-C--:B------:R-:W-:Y:S02]  /*120d0*/  FMUL R8, R226, R2.reuse ;  /* 0x00000002e2087220 */ /* 0x080fe40000400000 */
[----:B-1----:R-:W-:Y:S01]  /*120e0*/  PRMT R10, R9, 0x7610, R10 ;  /* 0x00007610090a7816 */ /* 0x002fe2000000000a */
[----:B------:R0:W-:Y:S01]  /*120f0*/  @P0 STG.E.U16 desc[UR36][R6.64+0xb0], R11 ;  /* 0x0000b00b06000986 */ /* 0x0001e2000c101524 */
[----:B------:R-:W-:Y:S01]  /*12100*/  F2FP.F16.F32.PACK_AB R3, RZ, R3 ;  /* 0x00000003ff03723e */ /* 0x000fe200000000ff */
[----:B------:R-:W-:Y:S01]  /*12110*/  FMUL R9, R225, R2 ;  /* 0x00000002e1097220 */ /* 0x000fe20000400000 */
[C---:B------:R-:W-:Y:S01]  /*12120*/  ISETP.GT.AND P5, PT, R0.reuse, 0x61, P3 ;  /* 0x000000610000780c */ /* 0x040fe20001fa4270 */
[----:B------:R1:W-:Y:S01]  /*12130*/  @P1 STG.E.U16 desc[UR36][R6.64+0xb2], R12 ;  /* 0x0000b20c06001986 */ /* 0x0003e2000c101524 */
[----:B------:R-:W-:-:S03]  /*12140*/  ISETP.GT.AND P1, PT, R0, 0x60, P2 ;  /* 0x000000600000780c */ /* 0x000fc60001724270 */
[----:B------:R-:W-:Y:S01]  /*12150*/  @P4 STG.E.U16 desc[UR36][R4.64+0xc0], R10 ;  /* 0x0000c00a04004986 */ /* 0x000fe2000c101524 */
[----:B------:R-:W-:Y:S02]  /*12160*/  ISETP.GT.AND P4, PT, R0, 0x61, P2 ;  /* 0x000000610000780c */ /* 0x000fe40001784270 */
[----:B------:R-:W-:Y:S02]  /*12170*/  F2FP.F16.F32.PACK_AB R8, RZ, R8 ;  /* 0x00000008ff08723e */ /* 0x000fe400000000ff */
[----:B0-----:R-:W-:Y:S01]  /*12180*/  PRMT R11, R3, 0x7610, R11 ;  /* 0x00007610030b7816 */ /* 0x001fe2000000000b */
[-C--:B------:R-:W-:Y:S01]  /*12190*/  FMUL R3, R224, R2.reuse ;  /* 0x00000002e0037220 */ /* 0x080fe20000400000 */
[----:B------:R-:W-:Y:S02]  /*121a0*/  F2FP.F16.F32.PACK_AB R9, RZ, R9 ;  /* 0x00000009ff09723e */ /* 0x000fe400000000ff */
[----:B-1----:R-:W-:Y:S02]  /*121b0*/  PRMT R12, R8, 0x7610, R12 ;  /* 0x00007610080c7816 */ /* 0x002fe4000000000c */
[----:B------:R-:W-:Y:S01]  /*121c0*/  F2FP.F16.F32.PACK_AB R8, RZ, R3 ;  /* 0x00000003ff08723e */ /* 0x000fe200000000ff */
[----:B------:R-:W-:Y:S01]  /*121d0*/  FMUL R3, R223, R2 ;  /* 0x00000002df037220 */ /* 0x000fe20000400000 */
[----:B------:R-:W-:Y:S01]  /*121e0*/  PRMT R13, R9, 0x7610, R13 ;  /* 0x00007610090d7816 */ /* 0x000fe2000000000d */
[----:B------:R0:W-:Y:S01]  /*121f0*/  @P5 STG.E.U16 desc[UR36][R4.64+0xc2], R11 ;  /* 0x0000c20b04005986 */ /* 0x0001e2000c101524 */
[----:B------:R-:W-:-:S02]  /*12200*/  ISETP.GT.AND P0, PT, R0, 0x68, P3 ;  /* 0x000000680000780c */ /* 0x000fc40001f04270 */
[----:B------:R-:W-:Y:S01]  /*12210*/  F2FP.F16.F32.PACK_AB R9, RZ, R3 ;  /* 0x00000003ff09723e */ /* 0x000fe200000000ff */
[----:B------:R1:W-:Y:S01]  /*12220*/  @P1 STG.E.U16 desc[UR36][R6.64+0xc0], R12 ;  /* 0x0000c00c06001986 */ /* 0x0003e2000c101524 */
[----:B------:R-:W-:-:S03]  /*12230*/  FMUL R3, R221, R2 ;  /* 0x00000002dd037220 */ /* 0x000fc60000400000 */
[----:B------:R-:W-:Y:S01]  /*12240*/  @P4 STG.E.U16 desc[UR36][R6.64+0xc2], R13 ;  /* 0x0000c20d06004986 */ /* 0x000fe2000c101524 */
[----:B------:R-:W-:Y:S02]  /*12250*/  ISETP.GT.AND P4, PT, R0, 0x69, P3 ;  /* 0x000000690000780c */ /* 0x000fe40001f84270 */
[----:B------:R-:W-:Y:S01]  /*12260*/  PRMT R14, R8, 0x7610, R14 ;  /* 0x00007610080e7816 */ /* 0x000fe2000000000e */
[-C--:B------:R-:W-:Y:S01]  /*12270*/  FMUL R8, R222, R2.reuse ;  /* 0x00000002de087220 */ /* 0x080fe20000400000 */
[----:B------:R-:W-:Y:S02]  /*12280*/  F2FP.F16.F32.PACK_AB R3, RZ, R3 ;  /* 0x00000003ff03723e */ /* 0x000fe400000000ff */
[----:B------:R-:W-:Y:S01]  /*12290*/  ISETP.GT.AND P1, PT, R0, 0x68, P2 ;  /* 0x000000680000780c */ /* 0x000fe20001724270 */
[----:B------:R-:W-:Y:S01]  /*122a0*/  @P0 STG.E.U16 desc[UR36][R4.64+0xd0], R14 ;  /* 0x0000d00e04000986 */ /* 0x000fe2000c101524 */
[----:B0-----:R-:W-:Y:S01]  /*122b0*/  PRMT R11, R3, 0x7610, R11 ;  /* 0x00007610030b7816 */ /* 0x001fe2000000000b */
[----:B------:R-:W-:Y:S01]  /*122c0*/  FMUL R3, R219, R2 ;  /* 0x00000002db037220 */ /* 0x000fe20000400000 */
[----:B------:R-:W-:Y:S01]  /*122d0*/  F2FP.F16.F32.PACK_AB R10, RZ, R8 ;  /* 0x00000008ff0a723e */ /* 0x000fe200000000ff */
[----:B------:R-:W-:Y:S01]  /*122e0*/  FMUL R8, R220, R2 ;  /* 0x00000002dc087220 */ /* 0x000fe20000400000 */
[C---:B------:R-:W-:Y:S01]  /*122f0*/  ISETP.GT.AND P0, PT, R0.reuse, 0x69, P2 ;  /* 0x000000690000780c */ /* 0x040fe20001704270 */
[----:B------:R0:W-:Y:S01]  /*12300*/  @P4 STG.E.U16 desc[UR36][R4.64+0xd2], R9 ;  /* 0x0000d20904004986 */ /* 0x0001e2000c101524 */
[----:B------:R-:W-:-:S02]  /*12310*/  ISETP.GT.AND P5, PT, R0, 0x70, P3 ;  /* 0x000000700000780c */ /* 0x000fc40001fa4270 */
[----:B------:R-:W-:-:S04]  /*12320*/  F2FP.F16.F32.PACK_AB R8, RZ, R8 ;  /* 0x00000008ff08723e */ /* 0x000fc800000000ff */
[----:B-1----:R-:W-:Y:S02]  /*12330*/  PRMT R12, R8, 0x7610, R12 ;  /* 0x00007610080c7816 */ /* 0x002fe4000000000c */
[----:B0-----:R-:W-:Y:S01]  /*12340*/  F2FP.F16.F32.PACK_AB R9, RZ, R3 ;  /* 0x00000003ff09723e */ /* 0x001fe200000000ff */
[-C--:B------:R-:W-:Y:S01]  /*12350*/  FMUL R3, R218, R2.reuse ;  /* 0x00000002da037220 */ /* 0x080fe20000400000 */
[----:B------:R-:W-:Y:S01]  /*12360*/  FMUL R8, R217, R2 ;  /* 0x00000002d9087220 */ /* 0x000fe20000400000 */
[----:B------:R0:W-:Y:S03]  /*12370*/  @P1 STG.E.U16 desc[UR36][R6.64+0xd0], R10 ;  /* 0x0000d00a06001986 */ /* 0x0001e6000c101524 */
[----:B------:R-:W-:Y:S01]  /*12380*/  F2FP.F16.F32.PACK_AB R3, RZ, R3 ;  /* 0x00000003ff03723e */ /* 0x000fe200000000ff */
[----:B------:R1:W-:Y:S01]  /*12390*/  @P0 STG.E.U16 desc[UR36][R6.64+0xd2], R11 ;  /* 0x0000d20b06000986 */ /* 0x0003e2000c101524 */
[----:B------:R-:W-:-:S02]  /*123a0*/  ISETP.GT.AND P1, PT, R0, 0x70, P2 ;  /* 0x000000700000780c */ /* 0x000fc40001724270 */
[----:B------:R-:W-:Y:S01]  /*123b0*/  F2FP.F16.F32.PACK_AB R8, RZ, R8 ;  /* 0x00000008ff08723e */ /* 0x000fe200000000ff */
[----:B------:R2:W-:Y:S01]  /*123c0*/  @P5 STG.E.U16 desc[UR36][R4.64+0xe0], R12 ;  /* 0x0000e00c04005986 */ /* 0x0005e2000c101524 */
[----:B0-----:R-:W-:Y:S01]  /*123d0*/  PRMT R10, R9, 0x7610, R10 ;  /* 0x00007610090a7816 */ /* 0x001fe2000000000a */
[-C--:B------:R-:W-:Y:S01]  /*123e0*/  FMUL R9, R216, R2.reuse ;  /* 0x00000002d8097220 */ /* 0x080fe20000400000 */
[----:B-1----:R-:W-:Y:S01]  /*123f0*/  PRMT R11, R3, 0x7610, R11 ;  /* 0x00007610030b7816 */ /* 0x002fe2000000000b */
[----:B------:R-:W-:-:S03]  /*12400*/  FMUL R3, R215, R2 ;  /* 0x00000002d7037220 */ /* 0x000fc60000400000 */
[----:B------:R-:W-:Y:S02]  /*12410*/  F2FP.F16.F32.PACK_AB R9, RZ, R9 ;  /* 0x00000009ff09723e */ /* 0x000fe400000000ff */
[----:B--2---:R-:W-:Y:S02]  /*12420*/  PRMT R12, R8, 0x7610, R12 ;  /* 0x00007610080c7816 */ /* 0x004fe4000000000c */
[----:B------:R-:W-:Y:S01]  /*12430*/  F2FP.F16.F32.PACK_AB R8, RZ, R3 ;  /* 0x00000003ff08723e */ /* 0x000fe200000000ff */
[----:B------:R-:W-:Y:S01]  /*12440*/  FMUL R3, R214, R2 ;  /* 0x00000002d6037220 */ /* 0x000fe20000400000 */
[C---:B------:R-:W-:Y:S02]  /*12450*/  ISETP.GT.AND P4, PT, R0.reuse, 0x71, P2 ;  /* 0x000000710000780c */ /* 0x040fe40001784270 */
[----:B------:R-:W-:Y:S01]  /*12460*/  ISETP.GT.AND P5, PT, R0, 0x78, P3 ;  /* 0x000000780000780c */ /* 0x000fe20001fa4270 */
[----:B------:R0:W-:Y:S01]  /*12470*/  @P6 STG.E.U16 desc[UR36][R4.64+0xe2], R10 ;  /* 0x0000e20a04006986 */ /* 0x0001e2000c101524 */
[----:B------:R-:W-:-:S02]  /*12480*/  PRMT R13, R9, 0x7610, R13 ;  /* 0x00007610090d7816 */ /* 0x000fc4000000000d */
[----:B------:R-:W-:Y:S01]  /*12490*/  F2FP.F16.F32.PACK_AB R9, RZ, R3 ;  /* 0x00000003ff09723e */ /* 0x000fe200000000ff */
[----:B------:R1:W-:Y:S01]  /*124a0*/  @P1 STG.E.U16 desc[UR36][R6.64+0xe0], R11 ;  /* 0x0000e00b06001986 */ /* 0x0003e2000c101524 */
[----:B------:R-:W-:Y:S01]  /*124b0*/  ISETP.GT.AND P0, PT, R0, 0x79, P3 ;  /* 0x000000790000780c */ /* 0x000fe20001f04270 */
[-C--:B------:R-:W-:Y:S01]  /*124c0*/  FMUL R3, R212, R2.reuse ;  /* 0x00000002d4037220 */ /* 0x080fe20000400000 */
[----:B------:R-:W-:Y:S02]  /*124d0*/  ISETP.GT.AND P1, PT, R0, 0x78, P2 ;  /* 0x000000780000780c */ /* 0x000fe40001724270 */
[----:B------:R-:W-:Y:S01]  /*124e0*/  PRMT R14, R8, 0x7610, R14 ;  /* 0x00007610080e7816 */ /* 0x000fe2000000000e */
[----:B------:R-:W-:Y:S01]  /*124f0*/  FMUL R8, R213, R2 ;  /* 0x00000002d5087220 */ /* 0x000fe20000400000 */
[----:B------:R-:W-:Y:S01]  /*12500*/  F2FP.F16.F32.PACK_AB R3, RZ, R3 ;  /* 0x00000003ff03723e */ /* 0x000fe200000000ff */
[----:B------:R2:W-:Y:S01]  /*12510*/  @P4 STG.E.U16 desc[UR36][R6.64+0xe2], R12 ;  /* 0x0000e20c06004986 */ /* 0x0005e2000c101524 */
[----:B------:R-:W-:-:S02]  /*12520*/  ISETP.GT.AND P4, PT, R0, 0x79, P2 ;  /* 0x000000790000780c */ /* 0x000fc40001784270 */
[----:B0-----:R-:W-:Y:S01]  /*12530*/  F2FP.F16.F32.PACK_AB R10, RZ, R8 ;  /* 0x00000008ff0a723e */ /* 0x001fe200000000ff */
[----:B------:R-:W-:Y:S01]  /*12540*/  @P5 STG.E.U16 desc[UR36][R4.64+0xf0], R13 ;  /* 0x0000f00d04005986 */ /* 0x000fe2000c101524 */
[----:B-1----:R-:W-:Y:S01]  /*12550*/  PRMT R11, R3, 0x7610, R11 ;  /* 0x00007610030b7816 */ /* 0x002fe2000000000b */
[-C--:B------:R-:W-:Y:S01]  /*12560*/  FMUL R3, R210, R2.reuse ;  /* 0x00000002d2037220 */ /* 0x080fe20000400000 */
[----:B------:R-:W-:Y:S01]  /*12570*/  FMUL R8, R211, R2 ;  /* 0x00000002d3087220 */ /* 0x000fe20000400000 */
[C---:B------:R-:W-:Y:S01]  /*12580*/  ISETP.GT.AND P5, PT, R0.reuse, 0x80, P3 ;  /* 0x000000800000780c */ /* 0x040fe20001fa4270 */
[----:B------:R-:W-:Y:S01]  /*12590*/  @P0 STG.E.U16 desc[UR36][R4.64+0xf2], R14 ;  /* 0x0000f20e04000986 */ /* 0x000fe2000c101524 */
[----:B------:R-:W-:-:S03]  /*125a0*/  ISETP.GT.AND P6, PT, R0, 0x81, P3 ;  /* 0x000000810000780c */ /* 0x000fc60001fc4270 */
[----:B------:R0:W-:Y:S01]  /*125b0*/  @P1 STG.E.U16 desc[UR36][R6.64+0xf0], R9 ;  /* 0x0000f00906001986 */ /* 0x0001e2000c101524 */
[----:B------:R-:W-:-:S04]  /*125c0*/  F2FP.F16.F32.PACK_AB R8, RZ, R8 ;  /* 0x00000008ff08723e */ /* 0x000fc800000000ff */
[----:B--2---:R-:W-:Y:S01]  /*125d0*/  PRMT R12, R8, 0x7610, R12 ;  /* 0x00007610080c7816 */ /* 0x004fe2000000000c */
[-C--:B------:R-:W-:Y:S01]  /*125e0*/  FMUL R8, R208, R2.reuse ;  /* 0x00000002d0087220 */ /* 0x080fe20000400000 */
[----:B0-----:R-:W-:Y:S01]  /*125f0*/  F2FP.F16.F32.PACK_AB R9, RZ, R3 ;  /* 0x00000003ff09723e */ /* 0x001fe200000000ff */
[----:B------:R-:W-:Y:S01]  /*12600*/  FMUL R3, R209, R2 ;  /* 0x00000002d1037220 */ /* 0x000fe20000400000 */
[----:B------:R0:W-:Y:S01]  /*12610*/  @P4 STG.E.U16 desc[UR36][R6.64+0xf2], R10 ;  /* 0x0000f20a06004986 */ /* 0x0001e2000c101524 */
[----:B------:R-:W-:-:S03]  /*12620*/  ISETP.GT.AND P0, PT, R0, 0x80, P2 ;  /* 0x000000800000780c */ /* 0x000fc60001704270 */
[----:B------:R-:W-:Y:S01]  /*12630*/  F2FP.F16.F32.PACK_AB R3, RZ, R3 ;  /* 0x00000003ff03723e */ /* 0x000fe200000000ff */
[----:B------:R1:W-:Y:S01]  /*12640*/  @P5 STG.E.U16 desc[UR36][R4.64+0x100], R11 ;  /* 0x0001000b04005986 */ /* 0x0003e2000c101524 */
[----:B------:R-:W-:Y:S02]  /*12650*/  ISETP.GT.AND P1, PT, R0, 0x81, P2 ;  /* 0x000000810000780c */ /* 0x000fe40001724270 */
[----:B------:R-:W-:Y:S01]  /*12660*/  F2FP.F16.F32.PACK_AB R8, RZ, R8 ;  /* 0x00000008ff08723e */ /* 0x000fe200000000ff */
[----:B------:R2:W-:Y:S01]  /*12670*/  @P6 STG.E.U16 desc[UR36][R4.64+0x102], R12 ;  /* 0x0001020c04006986 */ /* 0x0005e2000c101524 */
[----:B0-----:R-:W-:Y:S01]  /*12680*/  PRMT R10, R9, 0x7610, R10 ;  /* 0x00007610090a7816 */ /* 0x001fe2000000000a */
[-C--:B------:R-:W-:Y:S01]  /*12690*/  FMUL R9, R207, R2.reuse ;  /* 0x00000002cf097220 */ /* 0x080fe20000400000 */
[----:B-1----:R-:W-:Y:S01]  /*126a0*/  PRMT R11, R3, 0x7610, R11 ;  /* 0x00007610030b7816 */ /* 0x002fe2000000000b */
[----:B------:R-:W-:Y:S01]  /*126b0*/  FMUL R3, R206, R2 ;  /* 0x00000002ce037220 */ /* 0x000fe20000400000 */
[----:B------:R-:W-:-:S02]  /*126c0*/  ISETP.GT.AND P4, PT, R0, 0x88, P3 ;  /* 0x000000880000780c */ /* 0x000fc40001f84270 */
[----:B--2---:R-:W-:Y:S02]  /*126d0*/  PRMT R12, R8, 0x7610, R12 ;  /* 0x00007610080c7816 */ /* 0x004fe4000000000c */
[----:B------:R-:W-:Y:S01]  /*126e0*/  F2FP.F16.F32.PACK_AB R8, RZ, R3 ;  /* 0x00000003ff08723e */ /* 0x000fe200000000ff */
[-C--:B------:R-:W-:Y:S01]  /*126f0*/  FMUL R3, R205, R2.reuse ;  /* 0x00000002cd037220 */ /* 0x080fe20000400000 */
[----:B------:R-:W-:Y:S02]  /*12700*/  F2FP.F16.F32.PACK_AB R9, RZ, R9 ;  /* 0x00000009ff09723e */ /* 0x000fe400000000ff */
[C---:B------:R-:W-:Y:S01]  /*12710*/  ISETP.GT.AND P5, PT, R0.reuse, 0x89, P3 ;  /* 0x000000890000780c */ /* 0x040fe20001fa4270 */
[----:B------:R0:W-:Y:S01]  /*12720*/  @P0 STG.E.U16 desc[UR36][R6.64+0x100], R10 ;  /* 0x0001000a06000986 */ /* 0x0001e2000c101524 */
[----:B------:R-:W-:Y:S02]  /*12730*/  PRMT R13, R9, 0x7610, R13 ;  /* 0x00007610090d7816 */ /* 0x000fe4000000000d */
[----:B------:R-:W-:Y:S01]  /*12740*/  F2FP.F16.F32.PACK_AB R9, RZ, R3 ;  /* 0x00000003ff09723e */ /* 0x000fe200000000ff */
[----:B------:R1:W-:Y:S01]  /*12750*/  @P1 STG.E.U16 desc[UR36][R6.64+0x102], R11 ;  /* 0x0001020b06001986 */ /* 0x0003e2000c101524 */
[C---:B------:R-:W-:Y:S01]  /*12760*/  ISETP.GT.AND P0, PT, R0.reuse, 0x88, P2 ;  /* 0x000000880000780c */ /* 0x040fe20001704270 */
[----:B------:R-:W-:Y:S01]  /*12770*/  FMUL R3, R203, R2 ;  /* 0x00000002cb037220 */ /* 0x000fe20000400000 */
[----:B------:R-:W-:-:S02]  /*12780*/  ISETP.GT.AND P1, PT, R0, 0x89, P2 ;  /* 0x000000890000780c */ /* 0x000fc40001724270 */
[----:B------:R-:W-:Y:S01]  /*12790*/  PRMT R14, R8, 0x7610, R14 ;  /* 0x00007610080e7816 */ /* 0x000fe2000000000e */
[----:B------:R-:W-:Y:S01]  /*127a0*/  FMUL R8, R204, R2 ;  /* 0x00000002cc087220 */ /* 0x000fe20000400000 */
[----:B------:R-:W-:Y:S01]  /*127b0*/  F2FP.F16.F32.PACK_AB R3, RZ, R3 ;  /* 0x00000003ff03723e */ /* 0x000fe200000000ff */
[----:B------:R2:W-:Y:S01]  /*127c0*/  @P4 STG.E.U16 desc[UR36][R4.64+0x110], R12 ;  /* 0x0001100c04004986 */ /* 0x0005e2000c101524 */
[----:B------:R-:W-:Y:S02]  /*127d0*/  ISETP.GT.AND P4, PT, R0, 0x90, P3 ;  /* 0x000000900000780c */ /* 0x000fe40001f84270 */
        /* <DEDUP_REMOVED lines=9> */
[----:B------:R-:W-:Y:S02]  /*12870*/  F2FP.F16.F32.PACK_AB R8, RZ, R8 ;  /* 0x00000008ff08723e */ /* 0x000fe400000000ff */
[----:B------:R-:W-:Y:S01]  /*12880*/  ISETP.GT.AND P1, PT, R0, 0x91, P2 ;  /* 0x000000910000780c */ /* 0x000fe20001724270 */
[----:B------:R1:W-:Y:S01]  /*12890*/  @P4 STG.E.U16 desc[UR36][R4.64+0x120], R10 ;  /* 0x0001200a04004986 */ /* 0x0003e2000c101524 */
[----:B--2---:R-:W-:Y:S01]  /*128a0*/  PRMT R12, R8, 0x7610, R12 ;  /* 0x00007610080c7816 */ /* 0x004fe2000000000c */
[-C--:B------:R-:W-:Y:S01]  /*128b0*/  FMUL R8, R199, R2.reuse ;  /* 0x00000002c7087220 */ /* 0x080fe20000400000 */
[----:B0-----:R-:W-:Y:S01]  /*128c0*/  F2FP.F16.F32.PACK_AB R9, RZ, R3 ;  /* 0x00000003ff09723e */ /* 0x001fe200000000ff */
[----:B------:R-:W-:Y:S01]  /*128d0*/  FMUL R3, R200, R2 ;  /* 0x00000002c8037220 */ /* 0x000fe20000400000 */
[----:B------:R-:W-:Y:S01]  /*128e0*/  ISETP.GT.AND P4, PT, R0, 0x98, P3 ;  /* 0x000000980000780c */ /* 0x000fe20001f84270 */
[----:B------:R0:W-:Y:S03]  /*128f0*/  @P5 STG.E.U16 desc[UR36][R4.64+0x122], R11 ;  /* 0x0001220b04005986 */ /* 0x0001e6000c101524 */
[----:B------:R-:W-:-:S02]  /*12900*/  F2FP.F16.F32.PACK_AB R3, RZ, R3 ;  /* 0x00000003ff03723e */ /* 0x000fc400000000ff */
[----:B-1----:R-:W-:Y:S01]  /*12910*/  PRMT R10, R9, 0x7610, R10 ;  /* 0x00007610090a7816 */ /* 0x002fe2000000000a */
[----:B------:R-:W-:Y:S01]  /*12920*/  FMUL R9, R198, R2 ;  /* 0x00000002c6097220 */ /* 0x000fe20000400000 */
[----:B------:R-:W-:Y:S01]  /*12930*/  F2FP.F16.F32.PACK_AB R8, RZ, R8 ;  /* 0x00000008ff08723e */ /* 0x000fe200000000ff */
[----:B------:R1:W-:Y:S01]  /*12940*/  @P0 STG.E.U16 desc[UR36][R6.64+0x120], R12 ;  /* 0x0001200c06000986 */ /* 0x0003e2000c101524 */
[----:B0-----:R-:W-:Y:S01]  /*12950*/  PRMT R11, R3, 0x7610, R11 ;  /* 0x00007610030b7816 */ /* 0x001fe2000000000b */
[----:B------:R-:W-:Y:S01]  /*12960*/  FMUL R3, R197, R2 ;  /* 0x00000002c5037220 */ /* 0x000fe20000400000 */
[C---:B------:R-:W-:Y:S01]  /*12970*/  ISETP.GT.AND P5, PT, R0.reuse, 0x99, P3 ;  /* 0x000000990000780c */ /* 0x040fe20001fa4270 */
[----:B------:R0:W-:Y:S01]  /*12980*/  @P1 STG.E.U16 desc[UR36][R6.64+0x122], R10 ;  /* 0x0001220a06001986 */ /* 0x0001e2000c101524 */
[----:B------:R-:W-:Y:S02]  /*12990*/  ISETP.GT.AND P1, PT, R0, 0x98, P2 ;  /* 0x000000980000780c */ /* 0x000fe40001724270 */
[----:B------:R-:W-:-:S02]  /*129a0*/  F2FP.F16.F32.PACK_AB R9, RZ, R9 ;  /* 0x00000009ff09723e */ /* 0x000fc400000000ff */
[----:B-1----:R-:W-:Y:S02]  /*129b0*/  PRMT R12, R8, 0x7610, R12 ;  /* 0x00007610080c7816 */ /* 0x002fe4000000000c */
[----:B------:R-:W-:Y:S01]  /*129c0*/  F2FP.F16.F32.PACK_AB R8, RZ, R3 ;  /* 0x00000003ff08723e */ /* 0x000fe200000000ff */
[-C--:B------:R-:W-:Y:S01]  /*129d0*/  FMUL R3, R196, R2.reuse ;  /* 0x00000002c4037220 */ /* 0x080fe20000400000 */
[C---:B------:R-:W-:Y:S01]  /*129e0*/  ISETP.GT.AND P0, PT, R0.reuse, 0x99, P2 ;  /* 0x000000990000780c */ /* 0x040fe20001704270 */
[----:B------:R1:W-:Y:S01]  /*129f0*/  @P4 STG.E.U16 desc[UR36][R4.64+0x130], R11 ;  /* 0x0001300b04004986 */ /* 0x0003e2000c101524 */
[----:B------:R-:W-:Y:S02]  /*12a00*/  ISETP.GT.AND P4, PT, R0, 0xa0, P3 ;  /* 0x000000a00000780c */ /* 0x000fe40001f84270 */
[----:B------:R-:W-:Y:S02]  /*12a10*/  PRMT R13, R9, 0x7610, R13 ;  /* 0x00007610090d7816 */ /* 0x000fe4000000000d */
        /* <DEDUP_REMOVED lines=68> */
[----:B------:R-:W-:Y:S02]  /*12e60*/  ISETP.GT.AND P1, PT, R0, 0xb8, P2 ;  /* 0x000000b80000780c */ /* 0x000fe40001724270 */
[----:B------:R-:W-:Y:S02]  /*12e70*/  F2FP.F16.F32.PACK_AB R8, RZ, R8 ;  /* 0x00000008ff08723e */ /* 0x000fe400000000ff */
[----:B0-----:R-:W-:Y:S01]  /*12e80*/  PRMT R10, R9, 0x7610, R10 ;  /* 0x00007610090a7816 */ /* 0x001fe2000000000a */
[-C--:B------:R-:W-:Y:S01]  /*12e90*/  FMUL R9, R180, R2.reuse ;  /* 0x00000002b4097220 */ /* 0x080fe20000400000 */
[----:B-1----:R-:W-:Y:S01]  /*12ea0*/  PRMT R11, R3, 0x7610, R11 ;  /* 0x00007610030b7816 */ /* 0x002fe2000000000b */
[----:B------:R-:W-:Y:S01]  /*12eb0*/  FMUL R3, R179, R2 ;  /* 0x00000002b3037220 */ /* 0x000fe20000400000 */
[----:B------:R0:W-:Y:S02]  /*12ec0*/  @P5 STG.E.U16 desc[UR36][R4.64+0x170], R12 ;  /* 0x0001700c04005986 */ /* 0x0001e4000c101524 */
[----:B------:R-:W-:-:S02]  /*12ed0*/  F2FP.F16.F32.PACK_AB R9, RZ, R9 ;  /* 0x00000009ff09723e */ /* 0x000fc400000000ff */
[C---:B------:R-:W-:Y:S02]  /*12ee0*/  ISETP.GT.AND P4, PT, R0.reuse, 0xb9, P2 ;  /* 0x000000b90000780c */ /* 0x040fe40001784270 */
[----:B------:R-:W-:Y:S02]  /*12ef0*/  ISETP.GT.AND P5, PT, R0, 0xc0, P3 ;  /* 0x000000c00000780c */ /* 0x000fe40001fa4270 */
[----:B0-----:R-:W-:Y:S02]  /*12f00*/  PRMT R12, R8, 0x7610, R12 ;  /* 0x00007610080c7816 */ /* 0x001fe4000000000c */
[----:B------:R-:W-:Y:S01]  /*12f10*/  F2FP.F16.F32.PACK_AB R8, RZ, R3 ;  /* 0x00000003ff08723e */ /* 0x000fe200000000ff */
[----:B------:R-:W-:Y:S01]  /*12f20*/  FMUL R3, R178, R2 ;  /* 0x00000002b2037220 */ /* 0x000fe20000400000 */
[----:B------:R-:W-:Y:S01]  /*12f30*/  PRMT R13, R9, 0x7610, R13 ;  /* 0x00007610090d7816 */ /* 0x000fe2000000000d */
[----:B------:R0:W-:Y:S01]  /*12f40*/  @P6 STG.E.U16 desc[UR36][R4.64+0x172], R10 ;  /* 0x0001720a04006986 */ /* 0x0001e2000c101524 */
[----:B------:R-:W-:-:S02]  /*12f50*/  ISETP.GT.AND P0, PT, R0, 0xc1, P3 ;  /* 0x000000c10000780c */ /* 0x000fc40001f04270 */
[----:B------:R-:W-:Y:S01]  /*12f60*/  F2FP.F16.F32.PACK_AB R9, RZ, R3 ;  /* 0x00000003ff09723e */ /* 0x000fe200000000ff */
[----:B------:R1:W-:Y:S01]  /*12f70*/  @P1 STG.E.U16 desc[UR36][R6.64+0x170], R11 ;  /* 0x0001700b06001986 */ /* 0x0003e2000c101524 */
[-C--:B------:R-:W-:Y:S01]  /*12f80*/  FMUL R3, R176, R2.reuse ;  /* 0x00000002b0037220 */ /* 0x080fe20000400000 */
[----:B------:R-:W-:Y:S02]  /*12f90*/  ISETP.GT.AND P1, PT, R0, 0xc0, P2 ;  /* 0x000000c00000780c */ /* 0x000fe40001724270 */
        /* <DEDUP_REMOVED lines=40> */
[C---:B------:R-:W-:Y:S01]  /*13220*/  ISETP.GT.AND P0, PT, R0.reuse, 0xd0, P2 ;  /* 0x000000d00000780c */ /* 0x040fe20001704270 */
        /* <DEDUP_REMOVED lines=11> */
[----:B------:R-:W-:Y:S01]  /*132e0*/  ISETP.GT.AND P5, PT, R0, 0xd9, P3 ;  /* 0x000000d90000780c */ /* 0x000fe20001fa4270 */
[----:B------:R-:W-:Y:S01]  /*132f0*/  FMUL R8, R166, R2 ;  /* 0x00000002a6087220 */ /* 0x000fe20000400000 */
[----:B------:R-:W-:Y:S01]  /*13300*/  @P0 STG.E.U16 desc[UR36][R6.64+0x1a0], R14 ;  /* 0x0001a00e06000986 */ /* 0x000fe2000c101524 */
[----:B------:R-:W-:-:S03]  /*13310*/  ISETP.GT.AND P0, PT, R0, 0xd8, P2 ;  /* 0x000000d80000780c */ /* 0x000fc60001704270 */
[----:B------:R0:W-:Y:S01]  /*13320*/  @P1 STG.E.U16 desc[UR36][R6.64+0x1a2], R9 ;  /* 0x0001a20906001986 */ /* 0x0001e2000c101524 */
[----:B------:R-:W-:Y:S02]  /*13330*/  F2FP.F16.F32.PACK_AB R8, RZ, R8 ;  /* 0x00000008ff08723e */ /* 0x000fe400000000ff */
[----:B------:R-:W-:Y:S02]  /*13340*/  ISETP.GT.AND P1, PT, R0, 0xd9, P2 ;  /* 0x000000d90000780c */ /* 0x000fe40001724270 */
        /* <DEDUP_REMOVED lines=16> */
[----:B------:R1:W-:Y:S01]  /*13450*/  @P1 STG.E.U16 desc[UR36][R6.64+0x1b2], R10 ;  /* 0x0001b20a06001986 */ /* 0x0003e2000c101524 */
[----:B------:R-:W-:Y:S02]  /*13460*/  ISETP.GT.AND P1, PT, R0, 0xe0, P2 ;  /* 0x000000e00000780c */ /* 0x000fe40001724270 */
[----:B0-----:R-:W-:Y:S02]  /*13470*/  PRMT R12, R8, 0x7610, R12 ;  /* 0x00007610080c7816 */ /* 0x001fe4000000000c */
[----:B------:R-:W-:Y:S01]  /*13480*/  F2FP.F16.F32.PACK_AB R8, RZ, R3 ;  /* 0x00000003ff08723e */ /* 0x000fe200000000ff */
[-C--:B------:R-:W-:Y:S01]  /*13490*/  FMUL R3, R160, R2.reuse ;  /* 0x00000002a0037220 */ /* 0x080fe20000400000 */
[----:B------:R-:W-:Y:S01]  /*134a0*/  ISETP.GT.AND P0, PT, R0, 0xe1, P2 ;  /* 0x000000e10000780c */ /* 0x000fe20001704270 */
[----:B------:R0:W-:Y:S01]  /*134b0*/  @P4 STG.E.U16 desc[UR36][R4.64+0x1c0], R11 ;  /* 0x0001c00b04004986 */ /* 0x0001e2000c101524 */
[----:B-1----:R-:W-:Y:S02]  /*134c0*/  PRMT R10, R9, 0x7610, R10 ;  /* 0x00007610090a7816 */ /* 0x002fe4000000000a */
[----:B------:R-:W-:Y:S01]  /*134d0*/  PRMT R13, R8, 0x7610, R13 ;  /* 0x00007610080d7816 */ /* 0x000fe2000000000d */
[----:B------:R-:W-:Y:S01]  /*134e0*/  @P5 STG.E.U16 desc[UR36][R4.64+0x1c2], R12 ;  /* 0x0001c20c04005986 */ /* 0x000fe2000c101524 */
[----:B------:R-:W-:Y:S01]  /*134f0*/  FMUL R8, R159, R2 ;  /* 0x000000029f087220 */ /* 0x000fe20000400000 */
[----:B------:R-:W-:-:S02]  /*13500*/  ISETP.GT.AND P4, PT, R0, 0xe8, P3 ;  /* 0x000000e80000780c */ /* 0x000fc40001f84270 */
[----:B------:R-:W-:Y:S01]  /*13510*/  F2FP.F16.F32.PACK_AB R9, RZ, R3 ;  /* 0x00000003ff09723e */ /* 0x000fe200000000ff */
[----:B------:R-:W-:Y:S01]  /*13520*/  FMUL R3, R158, R2 ;  /* 0x000000029e037220 */ /* 0x000fe20000400000 */
[C---:B------:R-:W-:Y:S02]  /*13530*/  ISETP.GT.AND P5, PT, R0.reuse, 0xe9, P3 ;  /* 0x000000e90000780c */ /* 0x040fe40001fa4270 */
[----:B------:R-:W-:Y:S02]  /*13540*/  ISETP.GT.AND P6, PT, R0, 0xe8, P2 ;  /* 0x000000e80000780c */ /* 0x000fe400017c4270 */
[----:B------:R-:W-:Y:S01]  /*13550*/  F2FP.F16.F32.PACK_AB R8, RZ, R8 ;  /* 0x00000008ff08723e */ /* 0x000fe200000000ff */
[----:B------:R1:W-:Y:S01]  /*13560*/  @P1 STG.E.U16 desc[UR36][R6.64+0x1c0], R10 ;  /* 0x0001c00a06001986 */ /* 0x0003e2000c101524 */
[----:B------:R-:W-:Y:S02]  /*13570*/  F2FP.F16.F32.PACK_AB R3, RZ, R3 ;  /* 0x00000003ff03723e */ /* 0x000fe400000000ff */
[----:B0-----:R-:W-:-:S02]  /*13580*/  PRMT R11, R8, 0x7610, R11 ;  /* 0x00007610080b7816 */ /* 0x001fc4000000000b */
[----:B------:R-:W-:Y:S01]  /*13590*/  PRMT R18, R3, 0x7610, R18 ;  /* 0x0000761003127816 */ /* 0x000fe20000000012 */
[----:B------:R0:W-:Y:S01]  /*135a0*/  @P0 STG.E.U16 desc[UR36][R6.64+0x1c2], R13 ;  /* 0x0001c20d06000986 */ /* 0x0001e2000c101524 */
[----:B-1----:R-:W-:Y:S01]  /*135b0*/  PRMT R10, R9, 0x7610, R10 ;  /* 0x00007610090a7816 */ /* 0x002fe2000000000a */
[----:B------:R-:W-:-:S04]  /*135c0*/  FMUL R3, R157, R2 ;  /* 0x000000029d037220 */ /* 0x000fc80000400000 */
[----:B------:R-:W-:Y:S01]  /*135d0*/  @P4 STG.E.U16 desc[UR36][R4.64+0x1d0], R10 ;  /* 0x0001d00a04004986 */ /* 0x000fe2000c101524 */
[----:B------:R-:W-:-:S03]  /*135e0*/  ISETP.GT.AND P4, PT, R0, 0xe9, P2 ;  /* 0x000000e90000780c */ /* 0x000fc60001784270 */
[----:B------:R1:W-:Y:S01]  /*135f0*/  @P5 STG.E.U16 desc[UR36][R4.64+0x1d2], R11 ;  /* 0x0001d20b04005986 */ /* 0x0003e2000c101524 */
[----:B------:R-:W-:-:S03]  /*13600*/  ISETP.GT.AND P5, PT, R0, 0xf0, P3 ;  /* 0x000000f00000780c */ /* 0x000fc60001fa4270 */
[----:B------:R-:W-:Y:S01]  /*13610*/  @P6 STG.E.U16 desc[UR36][R6.64+0x1d0], R18 ;  /* 0x0001d01206006986 */ /* 0x000fe2000c101524 */
[----:B------:R-:W-:Y:S01]  /*13620*/  ISETP.GT.AND P6, PT, R0, 0xf1, P3 ;  /* 0x000000f10000780c */ /* 0x000fe20001fc4270 */
[-C--:B------:R-:W-:Y:S01]  /*13630*/  FMUL R8, R156, R2.reuse ;  /* 0x000000029c087220 */ /* 0x080fe20000400000 */
[----:B------:R-:W-:Y:S01]  /*13640*/  FMUL R9, R155, R2 ;  /* 0x000000029b097220 */ /* 0x000fe20000400000 */
[----:B0-----:R-:W-:-:S03]  /*13650*/  F2FP.F16.F32.PACK_AB R13, RZ, R3 ;  /* 0x00000003ff0d723e */ /* 0x001fc600000000ff */
[----:B------:R-:W-:Y:S02]  /*13660*/  F2FP.F16.F32.PACK_AB R14, RZ, R8 ;  /* 0x00000008ff0e723e */ /* 0x000fe400000000ff */
[----:B------:R-:W-:Y:S01]  /*13670*/  F2FP.F16.F32.PACK_AB R15, RZ, R9 ;  /* 0x00000009ff0f723e */ /* 0x000fe200000000ff */
[----:B------:R-:W-:Y:S01]  /*13680*/  @P4 STG.E.U16 desc[UR36][R6.64+0x1d2], R13 ;  /* 0x0001d20d06004986 */ /* 0x000fe2000c101524 */
[----:B------:R-:W-:-:S03]  /*13690*/  ISETP.GT.AND P4, PT, R0, 0xf1, P2 ;  /* 0x000000f10000780c */ /* 0x000fc60001784270 */
[----:B------:R-:W-:Y:S04]  /*136a0*/  @P5 STG.E.U16 desc[UR36][R4.64+0x1e0], R14 ;  /* 0x0001e00e04005986 */ /* 0x000fe8000c101524 */
[----:B------:R-:W-:Y:S01]  /*136b0*/  @P6 STG.E.U16 desc[UR36][R4.64+0x1e2], R15 ;  /* 0x0001e20f04006986 */ /* 0x000fe2000c101524 */
[----:B------:R-:W-:Y:S01]  /*136c0*/  ISETP.GT.AND P6, PT, R0, 0xf0, P2 ;  /* 0x000000f00000780c */ /* 0x000fe200017c4270 */
[-C--:B-1----:R-:W-:Y:S01]  /*136d0*/  FMUL R11, R154, R2.reuse ;  /* 0x000000029a0b7220 */ /* 0x082fe20000400000 */
[----:B------:R-:W-:-:S04]  /*136e0*/  FMUL R12, R23, R2 ;  /* 0x00000002170c7220 */ /* 0x000fc80000400000 */
[----:B------:R-:W-:Y:S02]  /*136f0*/  F2FP.F16.F32.PACK_AB R11, RZ, R11 ;  /* 0x0000000bff0b723e */ /* 0x000fe400000000ff */
[----:B------:R-:W-:Y:S02]  /*13700*/  F2FP.F16.F32.PACK_AB R12, RZ, R12 ;  /* 0x0000000cff0c723e */ /* 0x000fe400000000ff */
[C---:B------:R-:W-:Y:S02]  /*13710*/  ISETP.GT.AND P5, PT, R0.reuse, 0xf8, P3 ;  /* 0x000000f80000780c */ /* 0x040fe40001fa4270 */
[----:B------:R-:W-:Y:S01]  /*13720*/  ISETP.GT.AND P3, PT, R0, 0xf9, P3 ;  /* 0x000000f90000780c */ /* 0x000fe20001f64270 */
[----:B------:R-:W-:Y:S01]  /*13730*/  @P6 STG.E.U16 desc[UR36][R6.64+0x1e0], R11 ;  /* 0x0001e00b06006986 */ /* 0x000fe2000c101524 */
[----:B------:R-:W-:-:S03]  /*13740*/  FMUL R10, R22, R2 ;  /* 0x00000002160a7220 */ /* 0x000fc60000400000 */
[----:B------:R0:W-:Y:S01]  /*13750*/  @P4 STG.E.U16 desc[UR36][R6.64+0x1e2], R12 ;  /* 0x0001e20c06004986 */ /* 0x0001e2000c101524 */
[----:B------:R-:W-:Y:S01]  /*13760*/  ISETP.GT.AND P4, PT, R0, 0xf8, P2 ;  /* 0x000000f80000780c */ /* 0x000fe20001784270 */
[-C--:B------:R-:W-:Y:S01]  /*13770*/  FMUL R9, R21, R2.reuse ;  /* 0x0000000215097220 */ /* 0x080fe20000400000 */
[-C--:B------:R-:W-:Y:S01]  /*13780*/  FMUL R8, R19, R2.reuse ;  /* 0x0000000213087220 */ /* 0x080fe20000400000 */
[----:B------:R-:W-:Y:S01]  /*13790*/  FMUL R3, R20, R2 ;  /* 0x0000000214037220 */ /* 0x000fe20000400000 */
[----:B------:R-:W-:Y:S02]  /*137a0*/  F2FP.F16.F32.PACK_AB R10, RZ, R10 ;  /* 0x0000000aff0a723e */ /* 0x000fe400000000ff */
[----:B------:R-:W-:Y:S02]  /*137b0*/  ISETP.GT.AND P2, PT, R0, 0xf9, P2 ;  /* 0x000000f90000780c */ /* 0x000fe40001744270 */
[----:B------:R-:W-:Y:S02]  /*137c0*/  F2FP.F16.F32.PACK_AB R9, RZ, R9 ;  /* 0x00000009ff09723e */ /* 0x000fe400000000ff */
[----:B------:R-:W-:-:S02]  /*137d0*/  F2FP.F16.F32.PACK_AB R8, RZ, R8 ;  /* 0x00000008ff08723e */ /* 0x000fc400000000ff */
[----:B------:R-:W-:Y:S01]  /*137e0*/  F2FP.F16.F32.PACK_AB R3, RZ, R3 ;  /* 0x00000003ff03723e */ /* 0x000fe200000000ff */
[----:B------:R-:W-:Y:S01]  /*137f0*/  @P5 STG.E.U16 desc[UR36][R4.64+0x1f0], R10 ;  /* 0x0001f00a04005986 */ /* 0x000fe2000c101524 */
[----:B0-----:R-:W-:Y:S01]  /*13800*/  PRMT R12, R8, 0x7610, R12 ;  /* 0x00007610080c7816 */ /* 0x001fe2000000000c */
[----:B------:R-:W-:Y:S01]  /*13810*/  @P4 IMAD.MOV.U32 R8, RZ, RZ, R6 ;  /* 0x000000ffff084224 */ /* 0x000fe200078e0006 */
[----:B------:R-:W-:Y:S01]  /*13820*/  PRMT R11, R3, 0x7610, R11 ;  /* 0x00007610030b7816 */ /* 0x000fe2000000000b */
[----:B------:R0:W-:Y:S01]  /*13830*/  @P3 STG.E.U16 desc[UR36][R4.64+0x1f2], R9 ;  /* 0x0001f20904003986 */ /* 0x0001e2000c101524 */
[----:B------:R-:W-:Y:S01]  /*13840*/  USHF.L.U32 UR12, UR8, 0x8, URZ ;  /* 0x00000008080c7899 */ /* 0x000fe2000800063f */
[----:B------:R-:W-:Y:S01]  /*13850*/  ISETP.GT.AND P1, PT, R153, 0x80, PT ;  /* 0x000000809900780c */ /* 0x000fe20003f24270 */
[----:B------:R-:W-:Y:S01]  /*13860*/  USHF.L.U64.HI UR11, UR8, 0x8, UR9 ;  /* 0x00000008080b7899 */ /* 0x000fe20008010209 */
[----:B0-----:R-:W-:-:S03]  /*13870*/  @P4 IMAD.MOV.U32 R9, RZ, RZ, R7 ;  /* 0x000000ffff094224 */ /* 0x001fc600078e0007 */
[----:B------:R-:W-:Y:S02]  /*13880*/  IMAD.U32 R3, RZ, RZ, UR12 ;  /* 0x0000000cff037e24 */ /* 0x000fe4000f8e00ff */
[----:B------:R0:W-:Y:S01]  /*13890*/  @P4 STG.E.U16 desc[UR36][R8.64+0x1f0], R11 ;  /* 0x0001f00b08004986 */ /* 0x0001e2000c101524 */
[C---:B------:R-:W-:Y:S02]  /*138a0*/  ISETP.GT.AND P3, PT, R0.reuse, RZ, P1 ;  /* 0x000000ff0000720c */ /* 0x040fe40000f64270 */
[----:B------:R-:W-:Y:S01]  /*138b0*/  ISETP.GT.AND P4, PT, R0, 0x1, P1 ;  /* 0x000000010000780c */ /* 0x000fe20000f84270 */
[-C--:B------:R-:W-:Y:S01]  /*138c0*/  FMUL R24, R24, R2.reuse ;  /* 0x0000000218187220 */ /* 0x080fe20000400000 */
[----:B------:R-:W-:Y:S01]  /*138d0*/  FMUL R25, R25, R2 ;  /* 0x0000000219197220 */ /* 0x000fe20000400000 */
[----:B0-----:R-:W-:Y:S01]  /*138e0*/  @P2 MOV R8, R6 ;  /* 0x0000000600082202 */ /* 0x001fe20000000f00 */
[----:B------:R-:W-:Y:S02]  /*138f0*/  @P2 IMAD.MOV.U32 R9, RZ, RZ, R7 ;  /* 0x000000ffff092224 */ /* 0x000fe400078e0007 */
[----:B------:R-:W-:-:S03]  /*13900*/  IMAD.U32 R7, RZ, RZ, UR11 ;  /* 0x0000000bff077e24 */ /* 0x000fc6000f8e00ff */
[----:B------:R0:W-:Y:S01]  /*13910*/  @P2 STG.E.U16 desc[UR36][R8.64+0x1f2], R12 ;  /* 0x0001f20c08002986 */ /* 0x0001e2000c101524 */
[C---:B------:R-:W-:Y:S02]  /*13920*/  IADD3 R6, P2, P6, R4.reuse, UR5, R3 ;  /* 0x0000000504067c10 */ /* 0x040fe4000fe5e003 */
[----:B------:R-:W-:Y:S02]  /*13930*/  IADD3 R4, P5, R4, UR12, RZ ;  /* 0x0000000c04047c10 */ /* 0x000fe4000ffbe0ff */
[----:B------:R-:W-:Y:S02]  /*13940*/  IADD3.X R7, R5, UR4, R7, P2, P6 ;  /* 0x0000000405077c10 */ /* 0x000fe400097ec407 */
[----:B------:R-:W-:Y:S02]  /*13950*/  ISETP.GT.AND P0, PT, R153, 0x88, PT ;  /* 0x000000889900780c */ /* 0x000fe40003f04270 */
[----:B------:R-:W-:Y:S02]  /*13960*/  F2FP.F16.F32.PACK_AB R24, RZ, R24 ;  /* 0x00000018ff18723e */ /* 0x000fe400000000ff */
[----:B------:R-:W-:-:S02]  /*13970*/  IADD3.X R5, R5, UR11, RZ, P5, !PT ;  /* 0x0000000b05057c10 */ /* 0x000fc4000affe4ff */
[----:B------:R-:W-:Y:S02]  /*13980*/  F2FP.F16.F32.PACK_AB R25, RZ, R25 ;  /* 0x00000019ff19723e */ /* 0x000fe400000000ff */
[C---:B------:R-:W-:Y:S01]  /*13990*/  ISETP.GT.AND P2, PT, R0.reuse, RZ, P0 ;  /* 0x000000ff0000720c */ /* 0x040fe20000744270 */
[----:B------:R-:W-:Y:S01]  /*139a0*/  @P3 STG.E.U16 desc[UR36][R4.64], R24 ;  /* 0x0000001804003986 */ /* 0x000fe2000c101524 */
[----:B------:R-:W-:Y:S01]  /*139b0*/  ISETP.GT.AND P3, PT, R0, 0x1, P0 ;  /* 0x000000010000780c */ /* 0x000fe20000764270 */
[-C--:B------:R-:W-:Y:S02]  /*139c0*/  FMUL R26, R26, R2.reuse ;  /* 0x000000021a1a7220 */ /* 0x080fe40000400000 */
[----:B------:R-:W-:Y:S01]  /*139d0*/  @P4 STG.E.U16 desc[UR36][R4.64+0x2], R25 ;  /* 0x0000021904004986 */ /* 0x000fe2000c101524 */
[----:B------:R-:W-:Y:S01]  /*139e0*/  ISETP.GT.AND P4, PT, R0, 0x8, P1 ;  /* 0x000000080000780c */ /* 0x000fe20000f84270 */
[-C--:B------:R-:W-:Y:S01]  /*139f0*/  FMUL R27, R27, R2.reuse ;  /* 0x000000021b1b7220 */ /* 0x080fe20000400000 */
[----:B0-----:R-:W-:Y:S01]  /*13a00*/  IADD3 R8, P5, R4, UR5, RZ ;  /* 0x0000000504087c10 */ /* 0x001fe2000ffbe0ff */
[----:B------:R-:W-:Y:S01]  /*13a10*/  FMUL R28, R28, R2 ;  /* 0x000000021c1c7220 */ /* 0x000fe20000400000 */
[----:B------:R-:W-:-:S02]  /*13a20*/  F2FP.F16.F32.PACK_AB R26, RZ, R26 ;  /* 0x0000001aff1a723e */ /* 0x000fc400000000ff */
[----:B------:R-:W-:Y:S02]  /*13a30*/  IADD3.X R9, R5, UR4, RZ, P5, !PT ;  /* 0x0000000405097c10 */ /* 0x000fe4000affe4ff */
[----:B------:R-:W-:Y:S02]  /*13a40*/  F2FP.F16.F32.PACK_AB R27, RZ, R27 ;  /* 0x0000001bff1b723e */ /* 0x000fe400000000ff */
[----:B------:R-:W-:Y:S01]  /*13a50*/  F2FP.F16.F32.PACK_AB R28, RZ, R28 ;  /* 0x0000001cff1c723e */ /* 0x000fe200000000ff */
[----:B------:R-:W-:Y:S01]  /*13a60*/  @P2 STG.E.U16 desc[UR36][R8.64], R26 ;  /* 0x0000001a08002986 */ /* 0x000fe2000c101524 */
[C---:B------:R-:W-:Y:S02]  /*13a70*/  ISETP.GT.AND P5, PT, R0.reuse, 0x9, P1 ;  /* 0x000000090000780c */ /* 0x040fe40000fa4270 */
[C---:B------:R-:W-:Y:S01]  /*13a80*/  ISETP.GT.AND P2, PT, R0.reuse, 0x8, P0 ;  /* 0x000000080000780c */ /* 0x040fe20000744270 */
[----:B------:R-:W-:Y:S01]  /*13a90*/  @P3 STG.E.U16 desc[UR36][R8.64+0x2], R27 ;  /* 0x0000021b08003986 */ /* 0x000fe2000c101524 */
[-C--:B------:R-:W-:Y:S01]  /*13aa0*/  FMUL R29, R29, R2.reuse ;  /* 0x000000021d1d7220 */ /* 0x080fe20000400000 */
[----:B------:R-:W-:Y:S01]  /*13ab0*/  ISETP.GT.AND P3, PT, R0, 0x9, P0 ;  /* 0x000000090000780c */ /* 0x000fe20000764270 */
[-C--:B------:R-:W-:Y:S01]  /*13ac0*/  FMUL R30, R30, R2.reuse ;  /* 0x000000021e1e7220 */ /* 0x080fe20000400000 */
[----:B------:R-:W-:Y:S01]  /*13ad0*/  @P4 STG.E.U16 desc[UR36][R4.64+0x10], R28 ;  /* 0x0000101c04004986 */ /* 0x000fe2000c101524 */
[----:B------:R-:W-:Y:S01]  /*13ae0*/  ISETP.GT.AND P4, PT, R0, 0x10, P1 ;  /* 0x000000100000780c */ /* 0x000fe20000f84270 */
[-C--:B------:R-:W-:Y:S01]  /*13af0*/  FMUL R31, R31, R2.reuse ;  /* 0x000000021f1f7220 */ /* 0x080fe20000400000 */
[----:B------:R-:W-:Y:S01]  /*13b00*/  IADD3 R10, P6, R4, UR5, RZ ;  /* 0x00000005040a7c10 */ /* 0x000fe2000ffde0ff */
[----:B------:R-:W-:Y:S01]  /*13b10*/  FMUL R32, R32, R2 ;  /* 0x0000000220207220 */ /* 0x000fe20000400000 */
[----:B------:R-:W-:-:S02]  /*13b20*/  F2FP.F16.F32.PACK_AB R29, RZ, R29 ;  /* 0x0000001dff1d723e */ /* 0x000fc400000000ff */
[----:B------:R-:W-:Y:S02]  /*13b30*/  F2FP.F16.F32.PACK_AB R30, RZ, R30 ;  /* 0x0000001eff1e723e */ /* 0x000fe400000000ff */
[----:B------:R-:W-:Y:S02]  /*13b40*/  IADD3.X R11, R5, UR4, RZ, P6, !PT ;  /* 0x00000004050b7c10 */ /* 0x000fe4000b7fe4ff */
[----:B------:R-:W-:Y:S01]  /*13b50*/  F2FP.F16.F32.PACK_AB R31, RZ, R31 ;  /* 0x0000001fff1f723e */ /* 0x000fe200000000ff */
[----:B------:R-:W-:Y:S01]  /*13b60*/  @P5 STG.E.U16 desc[UR36][R4.64+0x12], R29 ;  /* 0x0000121d04005986 */ /* 0x000fe2000c101524 */
[----:B------:R-:W-:Y:S02]  /*13b70*/  F2FP.F16.F32.PACK_AB R32, RZ, R32 ;  /* 0x00000020ff20723e */ /* 0x000fe400000000ff */
[C---:B------:R-:W-:Y:S01]  /*13b80*/  ISETP.GT.AND P5, PT, R0.reuse, 0x11, P1 ;  /* 0x000000110000780c */ /* 0x040fe20000fa4270 */
[----:B------:R-:W-:Y:S01]  /*13b90*/  @P2 STG.E.U16 desc[UR36][R10.64+0x10], R30 ;  /* 0x0000101e0a002986 */ /* 0x000fe2000c101524 */
[----:B------:R-:W-:Y:S01]  /*13ba0*/  ISETP.GT.AND P2, PT, R0, 0x10, P0 ;  /* 0x000000100000780c */ /* 0x000fe20000744270 */
[----:B------:R-:W-:-:S02]  /*13bb0*/  FMUL R33, R33, R2 ;  /* 0x0000000221217220 */ /* 0x000fc40000400000 */
[----:B------:R-:W-:Y:S01]  /*13bc0*/  @P3 STG.E.U16 desc[UR36][R6.64+0x12], R31 ;  /* 0x0000121f06003986 */ /* 0x000fe2000c101524 */
[----:B------:R-:W-:Y:S01]  /*13bd0*/  ISETP.GT.AND P3, PT, R0, 0x11, P0 ;  /* 0x000000110000780c */ /* 0x000fe20000764270 */
[-C--:B------:R-:W-:Y:S02]  /*13be0*/  FMUL R34, R34, R2.reuse ;  /* 0x0000000222227220 */ /* 0x080fe40000400000 */
[----:B------:R-:W-:Y:S01]  /*13bf0*/  @P4 STG.E.U16 desc[UR36][R4.64+0x20], R32 ;  /* 0x0000202004004986 */ /* 0x000fe2000c101524 */
[----:B------:R-:W-:Y:S01]  /*13c00*/  ISETP.GT.AND P4, PT, R0, 0x18, P1 ;  /* 0x000000180000780c */ /* 0x000fe20000f84270 */
[-C--:B------:R-:W-:Y:S01]  /*13c10*/  FMUL R35, R35, R2.reuse ;  /* 0x0000000223237220 */ /* 0x080fe20000400000 */
[----:B------:R-:W-:Y:S01]  /*13c20*/  FMUL R36, R36, R2 ;  /* 0x0000000224247220 */ /* 0x000fe20000400000 */
[----:B------:R-:W-:Y:S02]  /*13c30*/  F2FP.F16.F32.PACK_AB R33, RZ, R33 ;  /* 0x00000021ff21723e */ /* 0x000fe400000000ff */
[----:B------:R-:W-:-:S02]  /*13c40*/  F2FP.F16.F32.PACK_AB R34, RZ, R34 ;  /* 0x00000022ff22723e */ /* 0x000fc400000000ff */
[----:B------:R-:W-:Y:S01]  /*13c50*/  F2FP.F16.F32.PACK_AB R35, RZ, R35 ;  /* 0x00000023ff23723e */ /* 0x000fe200000000ff */
[----:B------:R-:W-:Y:S01]  /*13c60*/  @P5 STG.E.U16 desc[UR36][R4.64+0x22], R33 ;  /* 0x0000222104005986 */ /* 0x000fe2000c101524 */
[----:B------:R-:W-:Y:S02]  /*13c70*/  F2FP.F16.F32.PACK_AB R36, RZ, R36 ;  /* 0x00000024ff24723e */ /* 0x000fe400000000ff */
[C---:B------:R-:W-:Y:S01]  /*13c80*/  ISETP.GT.AND P5, PT, R0.reuse, 0x19, P1 ;  /* 0x000000190000780c */ /* 0x040fe20000fa4270 */
[----:B------:R-:W-:Y:S01]  /*13c90*/  @P2 STG.E.U16 desc[UR36][R6.64+0x20], R34 ;  /* 0x0000202206002986 */ /* 0x000fe2000c101524 */
[C---:B------:R-:W-:Y:S01]  /*13ca0*/  ISETP.GT.AND P2, PT, R0.reuse, 0x18, P0 ;  /* 0x000000180000780c */ /* 0x040fe20000744270 */
[-C--:B------:R-:W-:Y:S02]  /*13cb0*/  FMUL R37, R37, R2.reuse ;  /* 0x0000000225257220 */ /* 0x080fe40000400000 */
[----:B------:R-:W-:Y:S01]  /*13cc0*/  @P3 STG.E.U16 desc[UR36][R6.64+0x22], R35 ;  /* 0x0000222306003986 */ /* 0x000fe2000c101524 */
[----:B------:R-:W-:Y:S01]  /*13cd0*/  ISETP.GT.AND P3, PT, R0, 0x19, P0 ;  /* 0x000000190000780c */ /* 0x000fe20000764270 */
[----:B------:R-:W-:-:S02]  /*13ce0*/  FMUL R38, R38, R2 ;  /* 0x0000000226267220 */ /* 0x000fc40000400000 */
[----:B------:R-:W-:Y:S01]  /*13cf0*/  @P4 STG.E.U16 desc[UR36][R4.64+0x30], R36 ;  /* 0x0000302404004986 */ /* 0x000fe2000c101524 */
[----:B------:R-:W-:Y:S01]  /*13d00*/  ISETP.GT.AND P4, PT, R0, 0x20, P1 ;  /* 0x000000200000780c */ /* 0x000fe20000f84270 */
[-C--:B------:R-:W-:Y:S01]  /*13d10*/  FMUL R39, R39, R2.reuse ;  /* 0x0000000227277220 */ /* 0x080fe20000400000 */
[----:B------:R-:W-:Y:S01]  /*13d20*/  FMUL R40, R40, R2 ;  /* 0x0000000228287220 */ /* 0x000fe20000400000 */
[----:B------:R-:W-:Y:S02]  /*13d30*/  F2FP.F16.F32.PACK_AB R37, RZ, R37 ;  /* 0x00000025ff25723e */ /* 0x000fe400000000ff */
[----:B------:R-:W-:Y:S02]  /*13d40*/  F2FP.F16.F32.PACK_AB R38, RZ, R38 ;  /* 0x00000026ff26723e */ /* 0x000fe400000000ff */
[----:B------:R-:W-:Y:S01]  /*13d50*/  F2FP.F16.F32.PACK_AB R39, RZ, R39 ;  /* 0x00000027ff27723e */ /* 0x000fe200000000ff */
[----:B------:R-:W-:Y:S01]  /*13d60*/  @P5 STG.E.U16 desc[UR36][R4.64+0x32], R37 ;  /* 0x0000322504005986 */ /* 0x000fe2000c101524 */
[----:B------:R-:W-:-:S02]  /*13d70*/  F2FP.F16.F32.PACK_AB R40, RZ, R40 ;  /* 0x00000028ff28723e */ /* 0x000fc400000000ff */
[C---:B------:R-:W-:Y:S01]  /*13d80*/  ISETP.GT.AND P5, PT, R0.reuse, 0x21, P1 ;  /* 0x000000210000780c */ /* 0x040fe20000fa4270 */
[----:B------:R-:W-:Y:S01]  /*13d90*/  @P2 STG.E.U16 desc[UR36][R6.64+0x30], R38 ;  /* 0x0000302606002986 */ /* 0x000fe2000c101524 */
[C---:B------:R-:W-:Y:S01]  /*13da0*/  ISETP.GT.AND P2, PT, R0.reuse, 0x20, P0 ;  /* 0x000000200000780c */ /* 0x040fe20000744270 */
[-C--:B------:R-:W-:Y:S02]  /*13db0*/  FMUL R41, R41, R2.reuse ;  /* 0x0000000229297220 */ /* 0x080fe40000400000 */
[----:B------:R-:W-:Y:S01]  /*13dc0*/  @P3 STG.E.U16 desc[UR36][R6.64+0x32], R39 ;  /* 0x0000322706003986 */ /* 0x000fe2000c101524 */
[----:B------:R-:W-:Y:S01]  /*13dd0*/  ISETP.GT.AND P3, PT, R0, 0x21, P0 ;  /* 0x000000210000780c */ /* 0x000fe20000764270 */
[-C--:B------:R-:W-:Y:S02]  /*13de0*/  FMUL R42, R42, R2.reuse ;  /* 0x000000022a2a7220 */ /* 0x080fe40000400000 */
[----:B------:R-:W-:Y:S01]  /*13df0*/  @P4 STG.E.U16 desc[UR36][R4.64+0x40], R40 ;  /* 0x0000402804004986 */ /* 0x000fe2000c101524 */
[----:B------:R-:W-:Y:S01]  /*13e00*/  ISETP.GT.AND P4, PT, R0, 0x28, P1 ;  /* 0x000000280000780c */ /* 0x000fe20000f84270 */
[-C--:B------:R-:W-:Y:S01]  /*13e10*/  FMUL R43, R43, R2.reuse ;  /* 0x000000022b2b7220 */ /* 0x080fe20000400000 */
[----:B------:R-:W-:Y:S01]  /*13e20*/  FMUL R44, R44, R2 ;  /* 0x000000022c2c7220 */ /* 0x000fe20000400000 */
[----:B------:R-:W-:-:S02]  /*13e30*/  F2FP.F16.F32.PACK_AB R41, RZ, R41 ;  /* 0x00000029ff29723e */ /* 0x000fc400000000ff */
[----:B------:R-:W-:Y:S02]  /*13e40*/  F2FP.F16.F32.PACK_AB R42, RZ, R42 ;  /* 0x0000002aff2a723e */ /* 0x000fe400000000ff */
        /* <DEDUP_REMOVED lines=357> */
[----:B------:R-:W-:Y:S01]  /*154a0*/  ISETP.GT.AND P2, PT, R0, 0xd8, P0 ;  /* 0x000000d80000780c */ /* 0x000fe20000744270 */
[-C--:B------:R-:W-:Y:S02]  /*154b0*/  FMUL R133, R133, R2.reuse ;  /* 0x0000000285857220 */ /* 0x080fe40000400000 */
[----:B------:R-:W-:Y:S01]  /*154c0*/  @P3 STG.E.U16 desc[UR36][R6.64+0x1a2], R131 ;  /* 0x0001a28306003986 */ /* 0x000fe2000c101524 */
[----:B------:R-:W-:-:S03]  /*154d0*/  FMUL R134, R134, R2 ;  /* 0x0000000286867220 */ /* 0x000fc60000400000 */
[----:B------:R-:W-:Y:S01]  /*154e0*/  @P4 STG.E.U16 desc[UR36][R4.64+0x1b0], R132 ;  /* 0x0001b08404004986 */ /* 0x000fe2000c101524 */
[C---:B------:R-:W-:Y:S01]  /*154f0*/  ISETP.GT.AND P4, PT, R0.reuse, 0xd9, P0 ;  /* 0x000000d90000780c */ /* 0x040fe20000784270 */
[----:B------:R-:W-:Y:S01]  /*15500*/  FMUL R135, R135, R2 ;  /* 0x0000000287877220 */ /* 0x000fe20000400000 */
[----:B------:R-:W-:Y:S02]  /*15510*/  F2FP.F16.F32.PACK_AB R133, RZ, R133 ;  /* 0x00000085ff85723e */ /* 0x000fe400000000ff */
[----:B------:R-:W-:Y:S02]  /*15520*/  F2FP.F16.F32.PACK_AB R134, RZ, R134 ;  /* 0x00000086ff86723e */ /* 0x000fe400000000ff */
[----:B------:R-:W-:Y:S01]  /*15530*/  F2FP.F16.F32.PACK_AB R135, RZ, R135 ;  /* 0x00000087ff87723e */ /* 0x000fe200000000ff */
[----:B------:R-:W-:Y:S01]  /*15540*/  @P5 STG.E.U16 desc[UR36][R4.64+0x1b2], R133 ;  /* 0x0001b28504005986 */ /* 0x000fe2000c101524 */
[----:B------:R-:W-:-:S03]  /*15550*/  ISETP.GT.AND P5, PT, R0, 0xe0, P1 ;  /* 0x000000e00000780c */ /* 0x000fc60000fa4270 */
[----:B------:R-:W-:Y:S01]  /*15560*/  @P2 STG.E.U16 desc[UR36][R6.64+0x1b0], R134 ;  /* 0x0001b08606002986 */ /* 0x000fe2000c101524 */
[----:B------:R-:W-:Y:S01]  /*15570*/  ISETP.GT.AND P2, PT, R0, 0xe1, P1 ;  /* 0x000000e10000780c */ /* 0x000fe20000f44270 */
[-C--:B------:R-:W-:Y:S01]  /*15580*/  FMUL R136, R136, R2.reuse ;  /* 0x0000000288887220 */ /* 0x080fe20000400000 */
[C---:B------:R-:W-:Y:S01]  /*15590*/  ISETP.GT.AND P3, PT, R0.reuse, 0xe0, P0 ;  /* 0x000000e00000780c */ /* 0x040fe20000764270 */
[----:B------:R-:W-:Y:S01]  /*155a0*/  @P4 STG.E.U16 desc[UR36][R6.64+0x1b2], R135 ;  /* 0x0001b28706004986 */ /* 0x000fe2000c101524 */
[-C--:B------:R-:W-:Y:S01]  /*155b0*/  FMUL R137, R137, R2.reuse ;  /* 0x0000000289897220 */ /* 0x080fe20000400000 */
[----:B------:R-:W-:Y:S01]  /*155c0*/  ISETP.GT.AND P4, PT, R0, 0xe1, P0 ;  /* 0x000000e10000780c */ /* 0x000fe20000784270 */
[-C--:B------:R-:W-:Y:S01]  /*155d0*/  FMUL R138, R138, R2.reuse ;  /* 0x000000028a8a7220 */ /* 0x080fe20000400000 */
[----:B------:R-:W-:Y:S01]  /*155e0*/  FMUL R139, R139, R2 ;  /* 0x000000028b8b7220 */ /* 0x000fe20000400000 */
[----:B------:R-:W-:Y:S02]  /*155f0*/  F2FP.F16.F32.PACK_AB R136, RZ, R136 ;  /* 0x00000088ff88723e */ /* 0x000fe400000000ff */
[----:B------:R-:W-:-:S02]  /*15600*/  F2FP.F16.F32.PACK_AB R137, RZ, R137 ;  /* 0x00000089ff89723e */ /* 0x000fc400000000ff */
[----:B------:R-:W-:Y:S02]  /*15610*/  F2FP.F16.F32.PACK_AB R138, RZ, R138 ;  /* 0x0000008aff8a723e */ /* 0x000fe400000000ff */
[----:B------:R-:W-:Y:S01]  /*15620*/  F2FP.F16.F32.PACK_AB R139, RZ, R139 ;  /* 0x0000008bff8b723e */ /* 0x000fe200000000ff */
[----:B------:R-:W-:Y:S01]  /*15630*/  @P5 STG.E.U16 desc[UR36][R4.64+0x1c0], R136 ;  /* 0x0001c08804005986 */ /* 0x000fe2000c101524 */
[----:B------:R-:W-:-:S03]  /*15640*/  ISETP.GT.AND P5, PT, R0, 0xe9, P1 ;  /* 0x000000e90000780c */ /* 0x000fc60000fa4270 */
[----:B------:R-:W-:Y:S01]  /*15650*/  @P2 STG.E.U16 desc[UR36][R4.64+0x1c2], R137 ;  /* 0x0001c28904002986 */ /* 0x000fe2000c101524 */
[C---:B------:R-:W-:Y:S02]  /*15660*/  ISETP.GT.AND P2, PT, R0.reuse, 0xe8, P1 ;  /* 0x000000e80000780c */ /* 0x040fe40000f44270 */
[C---:B------:R-:W-:Y:S01]  /*15670*/  ISETP.GT.AND P6, PT, R0.reuse, 0xe8, P0 ;  /* 0x000000e80000780c */ /* 0x040fe200007c4270 */
[----:B------:R-:W-:Y:S01]  /*15680*/  @P3 STG.E.U16 desc[UR36][R6.64+0x1c0], R138 ;  /* 0x0001c08a06003986 */ /* 0x000fe2000c101524 */
[----:B------:R-:W-:Y:S01]  /*15690*/  ISETP.GT.AND P3, PT, R0, 0xe9, P0 ;  /* 0x000000e90000780c */ /* 0x000fe20000764270 */
[-C--:B------:R-:W-:Y:S01]  /*156a0*/  FMUL R140, R140, R2.reuse ;  /* 0x000000028c8c7220 */ /* 0x080fe20000400000 */
[-C--:B------:R-:W-:Y:S01]  /*156b0*/  FMUL R141, R141, R2.reuse ;  /* 0x000000028d8d7220 */ /* 0x080fe20000400000 */
[----:B------:R-:W-:Y:S01]  /*156c0*/  @P4 STG.E.U16 desc[UR36][R6.64+0x1c2], R139 ;  /* 0x0001c28b06004986 */ /* 0x000fe2000c101524 */
[----:B------:R-:W-:Y:S01]  /*156d0*/  ISETP.GT.AND P4, PT, R0, 0xf0, P1 ;  /* 0x000000f00000780c */ /* 0x000fe20000f84270 */
[-C--:B------:R-:W-:Y:S01]  /*156e0*/  FMUL R142, R142, R2.reuse ;  /* 0x000000028e8e7220 */ /* 0x080fe20000400000 */
[-C--:B------:R-:W-:Y:S01]  /*156f0*/  FMUL R143, R143, R2.reuse ;  /* 0x000000028f8f7220 */ /* 0x080fe20000400000 */
[----:B------:R-:W-:Y:S01]  /*15700*/  FMUL R144, R144, R2 ;  /* 0x0000000290907220 */ /* 0x000fe20000400000 */
[----:B------:R-:W-:-:S02]  /*15710*/  F2FP.F16.F32.PACK_AB R140, RZ, R140 ;  /* 0x0000008cff8c723e */ /* 0x000fc400000000ff */
[----:B------:R-:W-:Y:S02]  /*15720*/  F2FP.F16.F32.PACK_AB R141, RZ, R141 ;  /* 0x0000008dff8d723e */ /* 0x000fe400000000ff */
[----:B------:R-:W-:Y:S02]  /*15730*/  F2FP.F16.F32.PACK_AB R142, RZ, R142 ;  /* 0x0000008eff8e723e */ /* 0x000fe400000000ff */
[----:B------:R-:W-:Y:S02]  /*15740*/  F2FP.F16.F32.PACK_AB R143, RZ, R143 ;  /* 0x0000008fff8f723e */ /* 0x000fe400000000ff */
[----:B------:R-:W-:Y:S01]  /*15750*/  F2FP.F16.F32.PACK_AB R144, RZ, R144 ;  /* 0x00000090ff90723e */ /* 0x000fe200000000ff */
[----:B------:R-:W-:Y:S01]  /*15760*/  @P2 STG.E.U16 desc[UR36][R4.64+0x1d0], R140 ;  /* 0x0001d08c04002986 */ /* 0x000fe2000c101524 */
[----:B------:R-:W-:-:S03]  /*15770*/  ISETP.GT.AND P2, PT, R0, 0xf1, P1 ;  /* 0x000000f10000780c */ /* 0x000fc60000f44270 */
[----:B------:R-:W-:Y:S01]  /*15780*/  @P5 STG.E.U16 desc[UR36][R4.64+0x1d2], R141 ;  /* 0x0001d28d04005986 */ /* 0x000fe2000c101524 */
[----:B------:R-:W-:-:S03]  /*15790*/  ISETP.GT.AND P5, PT, R0, 0xf0, P0 ;  /* 0x000000f00000780c */ /* 0x000fc600007a4270 */
[----:B------:R-:W-:Y:S01]  /*157a0*/  @P6 STG.E.U16 desc[UR36][R6.64+0x1d0], R142 ;  /* 0x0001d08e06006986 */ /* 0x000fe2000c101524 */
[----:B------:R-:W-:-:S03]  /*157b0*/  FMUL R145, R145, R2 ;  /* 0x0000000291917220 */ /* 0x000fc60000400000 */
[----:B------:R-:W-:Y:S01]  /*157c0*/  @P3 STG.E.U16 desc[UR36][R6.64+0x1d2], R143 ;  /* 0x0001d28f06003986 */ /* 0x000fe2000c101524 */
[----:B------:R-:W-:-:S03]  /*157d0*/  ISETP.GT.AND P3, PT, R0, 0xf8, P1 ;  /* 0x000000f80000780c */ /* 0x000fc60000f64270 */
[----:B------:R-:W-:Y:S01]  /*157e0*/  @P4 STG.E.U16 desc[UR36][R4.64+0x1e0], R144 ;  /* 0x0001e09004004986 */ /* 0x000fe2000c101524 */
[----:B------:R-:W-:Y:S01]  /*157f0*/  ISETP.GT.AND P4, PT, R0, 0xf1, P0 ;  /* 0x000000f10000780c */ /* 0x000fe20000784270 */
[-C--:B------:R-:W-:Y:S01]  /*15800*/  FMUL R146, R146, R2.reuse ;  /* 0x0000000292927220 */ /* 0x080fe20000400000 */
[C---:B------:R-:W-:Y:S01]  /*15810*/  ISETP.GT.AND P1, PT, R0.reuse, 0xf9, P1 ;  /* 0x000000f90000780c */ /* 0x040fe20000f24270 */
[-C--:B------:R-:W-:Y:S01]  /*15820*/  FMUL R147, R147, R2.reuse ;  /* 0x0000000293937220 */ /* 0x080fe20000400000 */
[----:B------:R-:W-:Y:S01]  /*15830*/  ISETP.GT.AND P6, PT, R0, 0xf8, P0 ;  /* 0x000000f80000780c */ /* 0x000fe200007c4270 */
[-C--:B------:R-:W-:Y:S01]  /*15840*/  FMUL R148, R148, R2.reuse ;  /* 0x0000000294947220 */ /* 0x080fe20000400000 */
[----:B------:R-:W-:Y:S01]  /*15850*/  FMUL R149, R149, R2 ;  /* 0x0000000295957220 */ /* 0x000fe20000400000 */
[----:B------:R-:W-:Y:S02]  /*15860*/  F2FP.F16.F32.PACK_AB R145, RZ, R145 ;  /* 0x00000091ff91723e */ /* 0x000fe400000000ff */
[----:B------:R-:W-:-:S02]  /*15870*/  F2FP.F16.F32.PACK_AB R146, RZ, R146 ;  /* 0x00000092ff92723e */ /* 0x000fc400000000ff */
[----:B------:R-:W-:Y:S02]  /*15880*/  ISETP.GT.AND P0, PT, R0, 0xf9, P0 ;  /* 0x000000f90000780c */ /* 0x000fe40000704270 */
[----:B------:R-:W-:Y:S01]  /*15890*/  F2FP.F16.F32.PACK_AB R147, RZ, R147 ;  /* 0x00000093ff93723e */ /* 0x000fe200000000ff */
[----:B------:R-:W-:Y:S01]  /*158a0*/  FMUL R150, R150, R2 ;  /* 0x0000000296967220 */ /* 0x000fe20000400000 */
[----:B------:R-:W-:Y:S02]  /*158b0*/  F2FP.F16.F32.PACK_AB R148, RZ, R148 ;  /* 0x00000094ff94723e */ /* 0x000fe400000000ff */
[----:B------:R-:W-:Y:S01]  /*158c0*/  F2FP.F16.F32.PACK_AB R149, RZ, R149 ;  /* 0x00000095ff95723e */ /* 0x000fe200000000ff */
[----:B------:R-:W-:Y:S01]  /*158d0*/  FMUL R151, R151, R2 ;  /* 0x0000000297977220 */ /* 0x000fe20000400000 */
[----:B------:R-:W-:Y:S01]  /*158e0*/  @P2 STG.E.U16 desc[UR36][R4.64+0x1e2], R145 ;  /* 0x0001e29104002986 */ /* 0x000fe2000c101524 */
[----:B------:R-:W-:-:S03]  /*158f0*/  F2FP.F16.F32.PACK_AB R150, RZ, R150 ;  /* 0x00000096ff96723e */ /* 0x000fc600000000ff */
[----:B------:R-:W-:Y:S01]  /*15900*/  @P5 STG.E.U16 desc[UR36][R6.64+0x1e0], R146 ;  /* 0x0001e09206005986 */ /* 0x000fe2000c101524 */
[----:B------:R-:W-:-:S03]  /*15910*/  F2FP.F16.F32.PACK_AB R151, RZ, R151 ;  /* 0x00000097ff97723e */ /* 0x000fc600000000ff */
[----:B------:R-:W-:Y:S04]  /*15920*/  @P4 STG.E.U16 desc[UR36][R6.64+0x1e2], R147 ;  /* 0x0001e29306004986 */ /* 0x000fe8000c101524 */
[----:B------:R-:W-:Y:S04]  /*15930*/  @P3 STG.E.U16 desc[UR36][R4.64+0x1f0], R148 ;  /* 0x0001f09404003986 */ /* 0x000fe8000c101524 */
[----:B------:R0:W-:Y:S02]  /*15940*/  @P1 STG.E.U16 desc[UR36][R4.64+0x1f2], R149 ;  /* 0x0001f29504001986 */ /* 0x0001e4000c101524 */
[----:B0-----:R-:W-:-:S02]  /*15950*/  @P6 IMAD.MOV.U32 R4, RZ, RZ, R6 ;  /* 0x000000ffff046224 */ /* 0x001fc400078e0006 */
[----:B------:R-:W-:-:S05]  /*15960*/  @P6 IMAD.MOV.U32 R5, RZ, RZ, R7 ;  /* 0x000000ffff056224 */ /* 0x000fca00078e0007 */
[----:B------:R0:W-:Y:S04]  /*15970*/  @P6 STG.E.U16 desc[UR36][R4.64+0x1f0], R150 ;  /* 0x0001f09604006986 */ /* 0x0001e8000c101524 */
[----:B------:R0:W-:Y:S02]  /*15980*/  @P0 STG.E.U16 desc[UR36][R6.64+0x1f2], R151 ;  /* 0x0001f29706000986 */ /* 0x0001e4000c101524 */
.L_x_542:
[----:B------:R-:W-:Y:S05]  /*15990*/  BSYNC B0 ;  /* 0x0000000000007941 */ /* 0x000fea0003800000 */
.L_x_34:
[----:B0-----:R-:W2:Y:S04]  /*159a0*/  LDL.LU R5, [R1+0x200] ;  /* 0x0002000001057983 */ /* 0x001ea80000300800 */
[----:B------:R-:W2:Y:S01]  /*159b0*/  LDL.LU R4, [R1+0x204] ;  /* 0x0002040001047983 */ /* 0x000ea20000300800 */
[----:B------:R-:W-:Y:S01]  /*159c0*/  ULDC UR4, c[0x0][0xc] ;  /* 0x0000030000047ab9 */ /* 0x000fe20000000800 */
[----:B------:R-:W-:Y:S01]  /*159d0*/  ULDC UR5, c[0x0][0x10] ;  /* 0x0000040000057ab9 */ /* 0x000fe20000000800 */
[----:B-----5:R-:W2:Y:S01]  /*159e0*/  LDC R3, c[0x0][0x14] ;  /* 0x00000500ff037b82 */ /* 0x020ea20000000800 */
[----:B------:R-:W-:Y:S01]  /*159f0*/  UIMAD.WIDE.U32 UR4, UR4, UR5, URZ ;  /* 0x00000005040472a5 */ /* 0x000fe2000f8e003f */
[----:B----4-:R-:W-:Y:S01]  /*15a00*/  PRMT R0, RZ, 0x7610, R0 ;  /* 0x00007610ff007816 */ /* 0x010fe20000000000 */
[----:B------:R-:W-:Y:S01]  /*15a10*/  UMOV UR42, 0xffffffff ;  /* 0xffffffff002a7882 */ /* 0x000fe20000000000 */
[----:B------:R-:W-:-:S03]  /*15a20*/  UMOV UR43, 0xffffffff ;  /* 0xffffffff002b7882 */ /* 0x000fc60000000000 */
[----:B--2---:R-:W-:-:S04]  /*15a30*/  IMAD.WIDE.U32 R4, R3, UR4, R4 ;  /* 0x0000000403047c25 */ /* 0x004fc8000f8e0004 */
[----:B------:R-:W-:Y:S01]  /*15a40*/  IMAD R3, R3, UR5, RZ ;  /* 0x0000000503037c24 */ /* 0x000fe2000f8e02ff */
[----:B------:R-:W-:Y:S01]  /*15a50*/  MOV R7, R4 ;  /* 0x0000000400077202 */ /* 0x000fe20000000f00 */
[----:B------:R-:W-:Y:S02]  /*15a60*/  ULDC.64 UR4, c[0x0][0x650] ;  /* 0x0001940000047ab9 */ /* 0x000fe40000000a00 */
[----:B------:R-:W-:Y:S01]  /*15a70*/  IMAD.IADD R6, R5, 0x1, R3 ;  /* 0x0000000105067824 */ /* 0x000fe200078e0203 */
[----:B------:R-:W-:-:S04]  /*15a80*/  ISETP.GE.U32.AND P0, PT, R4, UR4, PT ;  /* 0x0000000404007c0c */ /* 0x000fc8000bf06070 */
[----:B------:R0:W-:Y:S01]  /*15a90*/  STL [R1+0x200], R6 ;  /* 0x0002000601007387 */ /* 0x0001e20000100800 */
[----:B------:R-:W-:-:S03]  /*15aa0*/  ISETP.GE.U32.AND.EX P0, PT, R6, UR5, PT, P0 ;  /* 0x0000000506007c0c */ /* 0x000fc6000bf06100 */
[----:B------:R0:W-:Y:S10]  /*15ab0*/  STL [R1+0x204], R7 ;  /* 0x0002040701007387 */ /* 0x0001f40000100800 */
[----:B0-----:R-:W-:Y:S05]  /*15ac0*/  @P0 BRA `(.L_x_543) ;  /* 0x0000000400880947 */ /* 0x001fea0003800000 */
[----:B------:R-:W0:Y:S01]  /*15ad0*/  S2UR UR6, SR_CTAID.X ;  /* 0x00000000000679c3 */ /* 0x000e220000002500 */
[----:B------:R-:W-:Y:S01]  /*15ae0*/  ULDC.64 UR12, c[0x0][0x628] ;  /* 0x00018a00000c7ab9 */ /* 0x000fe20000000a00 */
[----:B------:R-:W-:Y:S01]  /*15af0*/  ULDC UR4, c[0x0][0x150] ;  /* 0x0000540000047ab9 */ /* 0x000fe20000000800 */
[----:B------:R-:W-:Y:S01]  /*15b00*/  ISETP.NE.U32.AND P0, PT, RZ, UR12, PT ;  /* 0x0000000cff007c0c */ /* 0x000fe2000bf05070 */
[----:B------:R-:W-:Y:S01]  /*15b10*/  ULDC UR15, c[0x0][0x630] ;  /* 0x00018c00000f7ab9 */ /* 0x000fe20000000800 */
[C---:B------:R-:W-:Y:S01]  /*15b20*/  R2UR UR16, R7.reuse ;  /* 0x00000000071072ca */ /* 0x040fe200000e0000 */
[----:B------:R-:W-:Y:S01]  /*15b30*/  ULDC UR19, c[0x0][0x154] ;  /* 0x0000550000137ab9 */ /* 0x000fe20000000800 */
[----:B------:R-:W-:Y:S01]  /*15b40*/  ISETP.NE.AND.EX P0, PT, RZ, UR13, PT, P0 ;  /* 0x0000000dff007c0c */ /* 0x000fe2000bf05300 */
[----:B------:R-:W2:Y:S01]  /*15b50*/  S2UR UR18, SR_CTAID.Y ;  /* 0x00000000001279c3 */ /* 0x000ea20000002600 */
[----:B------:R-:W-:Y:S02]  /*15b60*/  R2UR UR17, R6 ;  /* 0x00000000061172ca */ /* 0x000fe400000e0000 */
[----:B------:R-:W-:-:S02]  /*15b70*/  R2UR UR10, R7 ;  /* 0x00000000070a72ca */ /* 0x000fc400000e0000 */
[----:B------:R-:W-:Y:S02]  /*15b80*/  R2UR UR11, R6 ;  /* 0x00000000060b72ca */ /* 0x000fe400000e0000 */
[----:B0-----:R-:W-:-:S05]  /*15b90*/  I2FP.F32.U32 R0, UR6 ;  /* 0x0000000600007c45 */ /* 0x001fca0008201000 */
[----:B------:R-:W-:-:S04]  /*15ba0*/  FMUL R0, R0, UR4 ;  /* 0x0000000400007c20 */ /* 0x000fc80008400000 */
[----:B------:R0:W4:Y:S01]  /*15bb0*/  F2I.U32.TRUNC.NTZ R3, R0 ;  /* 0x0000000000037305 */ /* 0x000122000020f000 */
[----:B--2---:R-:W-:Y:S05]  /*15bc0*/  @!P0 BRA `(.L_x_544) ;  /* 0x0000000000308947 */ /* 0x004fea0003800000 */
        /* <DEDUP_REMOVED lines=12> */
.L_x_544:
[----:B------:R-:W-:Y:S01]  /*15c90*/  USHF.R.U64 UR43, UR10, UR15, UR11 ;  /* 0x0000000f0a2b7299 */ /* 0x000fe2000800120b */
[----:B0-----:R-:W-:Y:S01]  /*15ca0*/  I2FP.F32.U32 R0, UR18 ;  /* 0x0000001200007c45 */ /* 0x001fe20008201000 */
[----:B------:R-:W-:Y:S02]  /*15cb0*/  USHF.R.U32.HI UR4, URZ, UR15, UR11 ;  /* 0x0000000f3f047299 */ /* 0x000fe4000801160b */
[----:B------:R-:W-:Y:S02]  /*15cc0*/  UIADD3 UR10, UP0, URZ, -UR43, URZ ;  /* 0x8000002b3f0a7290 */ /* 0x000fe4000ff1e03f */
[----:B------:R-:W-:Y:S01]  /*15cd0*/  FMUL R0, R0, UR19 ;  /* 0x0000001300007c20 */ /* 0x000fe20008400000 */
[----:B------:R-:W-:Y:S01]  /*15ce0*/  ULDC.64 UR12, c[0x0][0x620] ;  /* 0x00018800000c7ab9 */ /* 0x000fe20000000a00 */
[----:B------:R-:W-:Y:S01]  /*15cf0*/  UIADD3.X UR4, URZ, ~UR4, URZ, UP0, !UPT ;  /* 0x800000043f047290 */ /* 0x000fe200087fe43f */
[----:B------:R-:W-:Y:S01]  /*15d00*/  UMOV UR8, UR16 ;  /* 0x0000001000087c82 */ /* 0x000fe20008000000 */
[----:B------:R-:W-:-:S02]  /*15d10*/  UMOV UR9, UR17 ;  /* 0x0000001100097c82 */ /* 0x000fc40008000000 */
[----:B------:R-:W-:Y:S01]  /*15d20*/  UIMAD UR4, UR4, UR12, URZ ;  /* 0x0000000c040472a4 */ /* 0x000fe2000f8e023f */
[----:B------:R-:W0:Y:S01]  /*15d30*/  F2I.U32.TRUNC.NTZ R0, R0 ;  /* 0x0000000000007305 */ /* 0x000e22000020f000 */
[----:B------:R-:W-:Y:S01]  /*15d40*/  UIMAD.WIDE.U32 UR8, UR10, UR12, UR8 ;  /* 0x0000000c0a0872a5 */ /* 0x000fe2000f8e0008 */
[----:B----4-:R-:W-:Y:S01]  /*15d50*/  R2UR UR12, R3 ;  /* 0x00000000030c72ca */ /* 0x010fe200000e0000 */
[----:B------:R-:W-:Y:S01]  /*15d60*/  UIMAD UR10, UR10, UR13, UR4 ;  /* 0x0000000d0a0a72a4 */ /* 0x000fe2000f8e0204 */
[----:B------:R-:W-:Y:S01]  /*15d70*/  ULDC UR11, c[0x0][0x618] ;  /* 0x00018600000b7ab9 */ /* 0x000fe20000000800 */
[----:B------:R-:W-:Y:S02]  /*15d80*/  ULDC UR21, c[0x0][0x658] ;  /* 0x0001960000157ab9 */ /* 0x000fe40000000800 */
[----:B------:R-:W-:Y:S01]  /*15d90*/  UIADD3 UR9, UR9, UR10, URZ ;  /* 0x0000000a09097290 */ /* 0x000fe2000fffe03f */
[----:B------:R-:W-:Y:S01]  /*15da0*/  UMOV UR15, 0xffffffff ;  /* 0xffffffff000f7882 */ /* 0x000fe20000000000 */
[----:B------:R-:W-:Y:S01]  /*15db0*/  ULDC.64 UR4, c[0x0][0x640] ;  /* 0x0001900000047ab9 */ /* 0x000fe20000000a00 */
[----:B------:R-:W-:Y:S01]  /*15dc0*/  USHF.L.U32 UR15, UR15, UR21, URZ ;  /* 0x000000150f0f7299 */ /* 0x000fe2000800063f */
[----:B------:R-:W-:Y:S01]  /*15dd0*/  ISETP.NE.U32.AND P0, PT, RZ, UR4, PT ;  /* 0x00000004ff007c0c */ /* 0x000fe2000bf05070 */
[----:B------:R-:W-:-:S02]  /*15de0*/  USHF.R.U64 UR16, UR8, UR11, UR9 ;  /* 0x0000000b08107299 */ /* 0x000fc40008001209 */
[----:B------:R-:W-:Y:S01]  /*15df0*/  USHF.R.U32.HI UR8, URZ, UR11, UR9 ;  /* 0x0000000b3f087299 */ /* 0x000fe20008011609 */
[----:B0-----:R-:W-:Y:S01]  /*15e00*/  R2UR UR14, R0 ;  /* 0x00000000000e72ca */ /* 0x001fe200000e0000 */
[----:B------:R-:W-:Y:S01]  /*15e10*/  ULDC UR17, c[0x0][0x608] ;  /* 0x0001820000117ab9 */ /* 0x000fe20000000800 */
[----:B------:R-:W-:Y:S01]  /*15e20*/  ULOP3.LUT UR41, URZ, UR15, URZ, 0x33, !UPT ;  /* 0x0000000f3f297292 */ /* 0x000fe2000f8e333f */
[----:B------:R-:W-:Y:S01]  /*15e30*/  ISETP.NE.AND.EX P0, PT, RZ, UR5, PT, P0 ;  /* 0x00000005ff007c0c */ /* 0x000fe2000bf05300 */
[----:B------:R-:W-:Y:S02]  /*15e40*/  USHF.R.U64 UR15, UR16, UR17, UR8 ;  /* 0x00000011100f7299 */ /* 0x000fe40008001208 */
[----:B------:R-:W-:Y:S02]  /*15e50*/  USHF.R.U32.HI UR8, URZ, UR17, UR8 ;  /* 0x000000113f087299 */ /* 0x000fe40008011608 */
[----:B------:R-:W-:Y:S02]  /*15e60*/  UIADD3 UR12, -UR12, URZ, URZ ;  /* 0x0000003f0c0c7290 */ /* 0x000fe4000fffe13f */
[----:B------:R-:W-:Y:S01]  /*15e70*/  USHF.R.U64 UR17, UR15, UR21, UR8 ;  /* 0x000000150f117299 */ /* 0x000fe20008001208 */
[----:B------:R-:W-:Y:S01]  /*15e80*/  UMOV UR19, 0x1 ;  /* 0x0000000100137882 */ /* 0x000fe20000000000 */
[----:B------:R-:W-:Y:S01]  /*15e90*/  ULDC UR13, c[0x0][0x144] ;  /* 0x00005100000d7ab9 */ /* 0x000fe20000000800 */
[----:B------:R-:W-:Y:S01]  /*15ea0*/  ULDC UR7, c[0x0][0x600] ;  /* 0x0001800000077ab9 */ /* 0x000fe20000000800 */
[----:B------:R-:W-:-:S02]  /*15eb0*/  USHF.L.U32 UR24, UR19, UR21, URZ ;  /* 0x0000001513187299 */ /* 0x000fc4000800063f */
[----:B------:R-:W-:Y:S02]  /*15ec0*/  USHF.R.U32.HI UR8, URZ, UR21, UR8 ;  /* 0x000000153f087299 */ /* 0x000fe40008011608 */
[----:B------:R-:W-:Y:S02]  /*15ed0*/  UIMAD UR21, UR13, UR12, UR6 ;  /* 0x0000000c0d1572a4 */ /* 0x000fe4000f8e0206 */
[----:B------:R-:W-:Y:S02]  /*15ee0*/  UIADD3 UR20, UR7, -0x1, URZ ;  /* 0xffffffff07147890 */ /* 0x000fe4000fffe03f */
[----:B------:R-:W-:Y:S01]  /*15ef0*/  UIADD3 UR19, -UR14, URZ, URZ ;  /* 0x0000003f0e137290 */ /* 0x000fe2000fffe13f */
[----:B------:R-:W-:Y:S01]  /*15f00*/  ULDC UR25, c[0x0][0x148] ;  /* 0x0000520000197ab9 */ /* 0x000fe20000000800 */
[----:B------:R-:W-:Y:S01]  /*15f10*/  ULDC UR22, c[0x0][0x648] ;  /* 0x0001920000167ab9 */ /* 0x000fe20000000800 */
[----:B------:R-:W-:Y:S01]  /*15f20*/  ULDC UR23, c[0x0][0x638] ;  /* 0x00018e0000177ab9 */ /* 0x000fe20000000800 */
        /* <DEDUP_REMOVED lines=14> */
.L_x_545:
[----:B------:R-:W-:Y:S01]  /*16010*/  UISETP.NE.AND UP0, UPT, UR45, URZ, UPT ;  /* 0x0000003f2d00728c */ /* 0x000fe2000bf05270 */
[----:B------:R-:W-:Y:S01]  /*16020*/  IMAD.MOV.U32 R0, RZ, RZ, 0x1 ;  /* 0x00000001ff007424 */ /* 0x000fe200078e00ff */
[----:B------:R-:W-:Y:S02]  /*16030*/  USHF.R.U64 UR4, UR6, UR22, UR8 ;  /* 0x0000001606047299 */ /* 0x000fe40008001208 */
[----:B------:R-:W-:Y:S02]  /*16040*/  ULOP3.LUT UR41, UR15, UR41, URZ, 0xc0, !UPT ;  /* 0x000000290f297292 */ /* 0x000fe4000f8ec03f */
[----:B------:R-:W-:Y:S02]  /*16050*/  UIADD3 UR5, -UR4, URZ, URZ ;  /* 0x0000003f04057290 */ /* 0x000fe4000fffe13f */
[----:B------:R-:W-:Y:S02]  /*16060*/  UIMAD UR41, UR24, UR4, UR41 ;  /* 0x00000004182972a4 */ /* 0x000fe4000f8e0229 */
[----:B------:R-:W-:-:S02]  /*16070*/  ULOP3.LUT UR16, UR16, UR20, URZ, 0xc0, !UPT ;  /* 0x0000001410107292 */ /* 0x000fc4000f8ec03f */
[----:B------:R-:W-:Y:S02]  /*16080*/  @UP0 UIMAD UR21, UR25, UR19, UR18 ;  /* 0x00000013191502a4 */ /* 0x000fe4000f8e0212 */
[----:B------:R-:W-:-:S03]  /*16090*/  UIMAD UR4, UR5, UR23, UR17 ;  /* 0x00000017050472a4 */ /* 0x000fc6000f8e0211 */
[----:B------:R-:W-:Y:S01]  /*160a0*/  ULDC UR5, c[0x0][0x610] ;  /* 0x0001840000057ab9 */ /* 0x000fe20000000800 */
[----:B------:R-:W-:Y:S02]  /*160b0*/  UIMAD UR4, UR4, UR7, UR16 ;  /* 0x00000007040472a4 */ /* 0x000fe4000f8e0210 */
[----:B------:R-:W-:-:S04]  /*160c0*/  UIMAD UR41, UR41, UR5, UR21 ;  /* 0x00000005292972a4 */ /* 0x000fc8000f8e0215 */
[----:B------:R-:W-:Y:S02]  /*160d0*/  USEL UR42, UR4, UR41, !UP0 ;  /* 0x00000029042a7287 */ /* 0x000fe4000c000000 */
[----:B------:R-:W-:-:S12]  /*160e0*/  USEL UR41, UR41, UR4, !UP0 ;  /* 0x0000000429297287 */ /* 0x000fd8000c000000 */
.L_x_543:
[----:B------:R-:W-:-:S13]  /*160f0*/  LOP3.LUT P0, RZ, R0, 0xff, RZ, 0xc0, !PT ;  /* 0x000000ff00ff7812 */ /* 0x000fda000780c0ff */
[----:B------:R-:W-:Y:S05]  /*16100*/  @P0 BRA `(.L_x_546) ;  /* 0xfffffeb000a00947 */ /* 0x000fea000383ffff */
[----:B------:R-:W-:Y:S05]  /*16110*/  EXIT ;  /* 0x000000000000794d */ /* 0x000fea0003800000 */
.L_x_7:
[----:B------:R-:W2:Y:S01]  /*16120*/  LDL R5, [R1+0x204] ;  /* 0x0002040001057983 */ /* 0x000ea20000100800 */
[----:B------:R-:W-:-:S03]  /*16130*/  ULDC.64 UR4, c[0x0][0x650] ;  /* 0x0001940000047ab9 */ /* 0x000fc60000000a00 */
[----:B------:R-:W3:Y:S01]  /*16140*/  LDL R2, [R1+0x200] ;  /* 0x0002000001027983 */ /* 0x000ee20000100800 */
[----:B------:R-:W-:Y:S01]  /*16150*/  PRMT R0, RZ, 0x7610, R0 ;  /* 0x00007610ff007816 */ /* 0x000fe20000000000 */
[----:B------:R-:W-:Y:S02]  /*16160*/  IMAD.MOV.U32 R4, RZ, RZ, -0x1 ;  /* 0xffffffffff047424 */ /* 0x000fe400078e00ff */
[----:B------:R-:W-:Y:S02]  /*16170*/  IMAD.MOV.U32 R3, RZ, RZ, -0x1 ;  /* 0xffffffffff037424 */ /* 0x000fe400078e00ff */
[----:B------:R-:W-:Y:S01]  /*16180*/  IMAD.MOV.U32 R10, RZ, RZ, -0x1 ;  /* 0xffffffffff0a7424 */ /* 0x000fe200078e00ff */
[----:B--2---:R-:W-:-:S04]  /*16190*/  ISETP.GE.U32.AND P0, PT, R5, UR4, PT ;  /* 0x0000000405007c0c */ /* 0x004fc8000bf06070 */
[----:B---3--:R-:W-:-:S13]  /*161a0*/  ISETP.GE.U32.AND.EX P0, PT, R2, UR5, PT, P0 ;  /* 0x0000000502007c0c */ /* 0x008fda000bf06100 */
        /* <DEDUP_REMOVED lines=21> */
.L_x_548:
[----:B------:R-:W-:Y:S01]  /*16300*/  USHF.R.U64 UR4, UR14, UR19, UR15 ;  /* 0x000000130e047299 */ /* 0x000fe2000800120f */
[----:B------:R-:W-:Y:S01]  /*16310*/  R2UR UR7, R2 ;  /* 0x00000000020772ca */ /* 0x000fe200000e0000 */
[----:B------:R-:W-:Y:S02]  /*16320*/  USHF.R.U32.HI UR5, URZ, UR19, UR15 ;  /* 0x000000133f057299 */ /* 0x000fe4000801160f */
[----:B------:R-:W-:Y:S01]  /*16330*/  UIADD3 UR13, UP0, URZ, -UR4, URZ ;  /* 0x800000043f0d7290 */ /* 0x000fe2000ff1e03f */
[----:B------:R-:W-:Y:S01]  /*16340*/  ULDC.64 UR14, c[0x0][0x620] ;  /* 0x00018800000e7ab9 */ /* 0x000fe20000000a00 */
[----:B------:R-:W-:Y:S02]  /*16350*/  UMOV UR6, UR20 ;  /* 0x0000001400067c82 */ /* 0x000fe40008000000 */
[----:B------:R-:W-:Y:S02]  /*16360*/  UIADD3.X UR5, URZ, ~UR5, URZ, UP0, !UPT ;  /* 0x800000053f057290 */ /* 0x000fe400087fe43f */
[----:B------:R-:W-:-:S02]  /*16370*/  UISETP.NE.AND UP1, UPT, UR45, URZ, UPT ;  /* 0x0000003f2d00728c */ /* 0x000fc4000bf25270 */
[----:B------:R-:W-:Y:S02]  /*16380*/  UIMAD UR5, UR5, UR14, URZ ;  /* 0x0000000e050572a4 */ /* 0x000fe4000f8e023f */
[----:B------:R-:W-:Y:S02]  /*16390*/  UIMAD.WIDE.U32 UR6, UR13, UR14, UR6 ;  /* 0x0000000e0d0672a5 */ /* 0x000fe4000f8e0006 */
[----:B------:R-:W-:Y:S01]  /*163a0*/  UIMAD UR5, UR13, UR15, UR5 ;  /* 0x0000000f0d0572a4 */ /* 0x000fe2000f8e0205 */
[----:B------:R-:W-:Y:S02]  /*163b0*/  ULDC UR14, c[0x0][0x608] ;  /* 0x00018200000e7ab9 */ /* 0x000fe40000000800 */
[----:B------:R-:W-:Y:S01]  /*163c0*/  ULDC UR13, c[0x0][0x618] ;  /* 0x00018600000d7ab9 */ /* 0x000fe20000000800 */
[----:B------:R-:W-:Y:S01]  /*163d0*/  UIADD3 UR5, UR7, UR5, URZ ;  /* 0x0000000507057290 */ /* 0x000fe2000fffe03f */
[----:B------:R-:W-:Y:S01]  /*163e0*/  ULDC UR22, c[0x0][0x658] ;  /* 0x0001960000167ab9 */ /* 0x000fe20000000800 */
[----:B------:R-:W-:-:S02]  /*163f0*/  @UP1 UIMAD UR8, UR11, UR12, UR10 ;  /* 0x0000000c0b0812a4 */ /* 0x000fc4000f8e020a */
[----:B------:R-:W-:Y:S02]  /*16400*/  USHF.R.U64 UR17, UR6, UR13, UR5 ;  /* 0x0000000d06117299 */ /* 0x000fe40008001205 */
[----:B------:R-:W-:Y:S01]  /*16410*/  USHF.R.U32.HI UR5, URZ, UR13, UR5 ;  /* 0x0000000d3f057299 */ /* 0x000fe20008011605 */
[----:B------:R-:W-:Y:S01]  /*16420*/  ULDC.64 UR6, c[0x0][0x640] ;  /* 0x0001900000067ab9 */ /* 0x000fe20000000a00 */
[----:B------:R-:W-:Y:S01]  /*16430*/  UMOV UR10, 0xffffffff ;  /* 0xffffffff000a7882 */ /* 0x000fe20000000000 */
[----:B------:R-:W-:Y:S01]  /*16440*/  ISETP.NE.U32.AND P0, PT, RZ, UR6, PT ;  /* 0x00000006ff007c0c */ /* 0x000fe2000bf05070 */
[----:B------:R-:W-:Y:S02]  /*16450*/  USHF.R.U64 UR18, UR17, UR14, UR5 ;  /* 0x0000000e11127299 */ /* 0x000fe40008001205 */
[----:B------:R-:W-:Y:S01]  /*16460*/  USHF.R.U32.HI UR5, URZ, UR14, UR5 ;  /* 0x0000000e3f057299 */ /* 0x000fe20008011605 */
[----:B------:R-:W-:Y:S01]  /*16470*/  ISETP.NE.AND.EX P0, PT, RZ, UR7, PT, P0 ;  /* 0x00000007ff007c0c */ /* 0x000fe2000bf05300 */
[----:B------:R-:W-:-:S02]  /*16480*/  USHF.L.U32 UR11, UR10, UR22, URZ ;  /* 0x000000160a0b7299 */ /* 0x000fc4000800063f */
[----:B------:R-:W-:Y:S01]  /*16490*/  USHF.R.U64 UR19, UR18, UR22, UR5 ;  /* 0x0000001612137299 */ /* 0x000fe20008001205 */
[----:B------:R-:W-:Y:S01]  /*164a0*/  ULDC UR20, c[0x0][0x600] ;  /* 0x0001800000147ab9 */ /* 0x000fe20000000800 */
[----:B------:R-:W-:Y:S02]  /*164b0*/  USHF.R.U32.HI UR10, URZ, UR22, UR5 ;  /* 0x000000163f0a7299 */ /* 0x000fe40008011605 */
[----:B------:R-:W-:Y:S02]  /*164c0*/  UIADD3 UR21, UR20, -0x1, URZ ;  /* 0xffffffff14157890 */ /* 0x000fe4000fffe03f */
[----:B------:R-:W-:Y:S01]  /*164d0*/  ULOP3.LUT UR26, URZ, UR11, URZ, 0x33, !UPT ;  /* 0x0000000b3f1a7292 */ /* 0x000fe2000f8e333f */
        /* <DEDUP_REMOVED lines=17> */
.L_x_549:
[----:B------:R-:W-:Y:S01]  /*165f0*/  USHF.R.U64 UR6, UR5, UR23, UR10 ;  /* 0x0000001705067299 */ /* 0x000fe2000800120a */
[----:B------:R-:W-:Y:S01]  /*16600*/  IMAD.MOV.U32 R0, RZ, RZ, 0x1 ;  /* 0x00000001ff007424 */ /* 0x000fe200078e00ff */
[----:B------:R-:W-:Y:S01]  /*16610*/  USHF.L.U32 UR25, UR25, UR22, URZ ;  /* 0x0000001619197299 */ /* 0x000fe2000800063f */
[----:B------:R-:W-:Y:S01]  /*16620*/  MOV R10, UR4 ;  /* 0x00000004000a7c02 */ /* 0x000fe20008000f00 */
[----:B------:R-:W-:Y:S02]  /*16630*/  ULOP3.LUT UR5, UR18, UR26, URZ, 0xc0, !UPT ;  /* 0x0000001a12057292 */ /* 0x000fe4000f8ec03f */
[----:B------:R-:W-:Y:S02]  /*16640*/  UIADD3 UR7, -UR6, URZ, URZ ;  /* 0x0000003f06077290 */ /* 0x000fe4000fffe13f */
[----:B------:R-:W-:Y:S02]  /*16650*/  UIMAD UR6, UR25, UR6, UR5 ;  /* 0x00000006190672a4 */ /* 0x000fe4000f8e0205 */
[----:B------:R-:W-:-:S02]  /*16660*/  ULOP3.LUT UR17, UR17, UR21, URZ, 0xc0, !UPT ;  /* 0x0000001511117292 */ /* 0x000fc4000f8ec03f */
[----:B------:R-:W-:Y:S02]  /*16670*/  UIMAD UR5, UR7, UR24, UR19 ;  /* 0x00000018070572a4 */ /* 0x000fe4000f8e0213 */
[----:B------:R-:W-:Y:S01]  /*16680*/  UISETP.NE.AND UP0, UPT, UR45, URZ, UPT ;  /* 0x0000003f2d00728c */ /* 0x000fe2000bf05270 */
[----:B------:R-:W-:Y:S01]  /*16690*/  ULDC UR7, c[0x0][0x610] ;  /* 0x0001840000077ab9 */ /* 0x000fe20000000800 */
[----:B------:R-:W-:Y:S02]  /*166a0*/  UIMAD UR5, UR5, UR20, UR17 ;  /* 0x00000014050572a4 */ /* 0x000fe4000f8e0211 */
[----:B------:R-:W-:-:S04]  /*166b0*/  UIMAD UR8, UR6, UR7, UR8 ;  /* 0x00000007060872a4 */ /* 0x000fc8000f8e0208 */
[----:B------:R-:W-:Y:S02]  /*166c0*/  USEL UR6, UR5, UR8, !UP0 ;  /* 0x0000000805067287 */ /* 0x000fe4000c000000 */
[----:B------:R-:W-:-:S04]  /*166d0*/  USEL UR8, UR8, UR5, !UP0 ;  /* 0x0000000508087287 */ /* 0x000fc8000c000000 */
[----:B------:R-:W-:Y:S02]  /*166e0*/  IMAD.U32 R3, RZ, RZ, UR6 ;  /* 0x00000006ff037e24 */ /* 0x000fe4000f8e00ff */
[----:B------:R-:W-:-:S07]  /*166f0*/  IMAD.U32 R4, RZ, RZ, UR8 ;  /* 0x00000008ff047e24 */ /* 0x000fce000f8e00ff */
.L_x_547:
[----:B------:R-:W-:-:S08]  /*16700*/  NOP ;  /* 0x0000000000007918 */ /* 0x000fd00000000000 */
[----:B0-----:R-:W0:-:S00]  /*16710*/  USETMAXREG.DEALLOC.CTAPOOL 0x18 ;  /* 0x00000018000079c8 */ /* 0x001e0000080e0500 */
[----:B------:R-:W-:-:S13]  /*16720*/  ISETP.NE.AND P0, PT, RZ, UR9, PT ;  /* 0x00000009ff007c0c */ /* 0x000fda000bf05270 */
[----:B------:R-:W-:Y:S05]  /*16730*/  @P0 EXIT ;  /* 0x000000000000094d */ /* 0x000fea0003800000 */
[----:B0-----:R-:W-:Y:S01]  /*16740*/  LOP3.LUT P0, RZ, R0, 0xff, RZ, 0xc0, !PT ;  /* 0x000000ff00ff7812 */ /* 0x001fe2000780c0ff */
[----:B------:R-:W-:Y:S02]  /*16750*/  IMAD.MOV.U32 R0, RZ, RZ, 0x1 ;  /* 0x00000001ff007424 */ /* 0x000fe400078e00ff */
[----:B------:R-:W-:-:S10]  /*16760*/  IMAD.MOV.U32 R6, RZ, RZ, RZ ;  /* 0x000000ffff067224 */ /* 0x000fd400078e00ff */
[----:B------:R-:W-:Y:S05]  /*16770*/  @!P0 BRA `(.L_x_550) ;  /* 0x0000000c00748947 */ /* 0x000fea0003800000 */
[----:B------:R-:W0:Y:S01]  /*16780*/  S2R R9, SR_CgaCtaId ;  /* 0x0000000000097919 */ /* 0x000e220000008800 */
[----:B------:R-:W-:Y:S01]  /*16790*/  ULDC UR4, c[0x0][0x28c] ;  /* 0x0000a30000047ab9 */ /* 0x000fe20000000800 */
[----:B------:R-:W-:Y:S01]  /*167a0*/  ULDC UR8, c[0x0][0x658] ;  /* 0x0001960000087ab9 */ /* 0x000fe20000000800 */
[----:B------:R-:W-:Y:S01]  /*167b0*/  UIADD3 UR9, UR4, 0x1f, URZ ;  /* 0x0000001f04097890 */ /* 0x000fe2000fffe03f */
[----:B------:R-:W-:Y:S01]  /*167c0*/  BSSY B0, `(.L_x_550) ;  /* 0x00000d8000007945 */ /* 0x000fe20003800000 */
[----:B------:R-:W-:Y:S01]  /*167d0*/  UMOV UR7, 0xffffffff ;  /* 0xffffffff00077882 */ /* 0x000fe20000000000 */
[----:B------:R-:W-:Y:S01]  /*167e0*/  ULDC UR6, c[0x0][0xc] ;  /* 0x0000030000067ab9 */ /* 0x000fe20000000800 */
[----:B------:R-:W-:Y:S01]  /*167f0*/  USHF.R.S32.HI UR10, URZ, 0x1f, UR9 ;  /* 0x0000001f3f0a7899 */ /* 0x000fe20008011409 */
[----:B------:R-:W-:Y:S01]  /*16800*/  MOV R8, 0x1 ;  /* 0x0000000100087802 */ /* 0x000fe20000000f00 */
[----:B------:R-:W-:Y:S01]  /*16810*/  USHF.L.U32 UR11, UR7, UR8, URZ ;  /* 0x00000008070b7299 */ /* 0x000fe2000800063f */
[----:B------:R-:W-:Y:S01]  /*16820*/  IMAD.MOV.U32 R0, RZ, RZ, 0x1 ;  /* 0x00000001ff007424 */ /* 0x000fe200078e00ff */
[----:B------:R-:W-:Y:S01]  /*16830*/  ULDC UR5, c[0x0][0x600] ;  /* 0x0001800000057ab9 */ /* 0x000fe20000000800 */
[----:B------:R-:W-:Y:S01]  /*16840*/  ULDC UR7, c[0x0][0x10] ;  /* 0x0000040000077ab9 */ /* 0x000fe20000000800 */
[----:B------:R-:W-:Y:S01]  /*16850*/  UMOV UR12, 0x1 ;  /* 0x00000001000c7882 */ /* 0x000fe20000000000 */
[----:B------:R-:W-:Y:S01]  /*16860*/  UIADD3 UR4, UR5, -0x1, URZ ;  /* 0xffffffff05047890 */ /* 0x000fe2000fffe03f */
[----:B------:R-:W-:Y:S01]  /*16870*/  IMAD.MOV.U32 R6, RZ, RZ, RZ ;  /* 0x000000ffff067224 */ /* 0x000fe200078e00ff */
[----:B------:R-:W-:-:S02]  /*16880*/  UIMAD.WIDE.U32 UR6, UR6, UR7, URZ ;  /* 0x00000007060672a5 */ /* 0x000fc4000f8e003f */
[----:B------:R-:W-:Y:S02]  /*16890*/  ULEA.HI UR10, UR10, UR9, URZ, 0x5 ;  /* 0x000000090a0a7291 */ /* 0x000fe4000f8f283f */
[----:B------:R-:W-:Y:S02]  /*168a0*/  USHF.L.U32 UR5, UR12, UR8, URZ ;  /* 0x000000080c057299 */ /* 0x000fe4000800063f */
[----:B------:R-:W-:Y:S01]  /*168b0*/  USHF.R.S32.HI UR18, URZ, 0x5, UR10 ;  /* 0x000000053f127899 */ /* 0x000fe2000801140a */
[----:B------:R-:W-:Y:S01]  /*168c0*/  ULDC UR8, c[0x0][0x14] ;  /* 0x0000050000087ab9 */ /* 0x000fe20000000800 */
[----:B------:R-:W-:Y:S02]  /*168d0*/  ULOP3.LUT UR21, UR40, 0x2, URZ, 0xfc, !UPT ;  /* 0x0000000228157892 */ /* 0x000fe4000f8efc3f */
[----:B------:R-:W-:Y:S02]  /*168e0*/  UIMAD.WIDE.U32 UR22, UR6, UR8, URZ ;  /* 0x00000008061672a5 */ /* 0x000fe4000f8e003f */
[----:B------:R-:W-:-:S02]  /*168f0*/  UIMAD UR13, UR7, UR8, URZ ;  /* 0x00000008070d72a4 */ /* 0x000fc4000f8e023f */
[----:B------:R-:W-:Y:S01]  /*16900*/  ULOP3.LUT UR19, URZ, UR11, URZ, 0x33, !UPT ;  /* 0x0000000b3f137292 */ /* 0x000fe2000f8e333f */
[C---:B0-----:R-:W-:Y:S01]  /*16910*/  IMAD.SHL.U32 R16, R9.reuse, 0x80, RZ ;  /* 0x0000008009107824 */ /* 0x041fe200078e00ff */
[----:B------:R-:W-:Y:S01]  /*16920*/  UIADD3 UR13, UR23, UR13, URZ ;  /* 0x0000000d170d7290 */ /* 0x000fe2000fffe03f */
[----:B------:R-:W-:Y:S01]  /*16930*/  IMAD.SHL.U32 R9, R9, 0x1000, RZ ;  /* 0x0000100009097824 */ /* 0x000fe200078e00ff */
[----:B------:R-:W-:Y:S02]  /*16940*/  UIADD3 UR26, UR18, 0x1, URZ ;  /* 0x00000001121a7890 */ /* 0x000fe4000fffe03f */
[----:B------:R-:W-:Y:S01]  /*16950*/  LOP3.LUT R16, R16, 0x80, RZ, 0xc0, !PT ;  /* 0x0000008010107812 */ /* 0x000fe200078ec0ff */
[----:B------:R-:W-:Y:S01]  /*16960*/  ULDC.64 UR24, c[0x0][0x198] ;  /* 0x0000660000187ab9 */ /* 0x000fe20000000a00 */
[----:B------:R-:W-:-:S08]  /*16970*/  LOP3.LUT R9, R9, 0x1000, RZ, 0xc0, !PT ;  /* 0x0000100009097812 */ /* 0x000fd000078ec0ff */
.L_x_561:
[----:B------:R-:W-:-:S03]  /*16980*/  UMOV UR6, 0xffffffff ;  /* 0xffffffff00067882 */ /* 0x000fc60000000000 */
[----:B------:R-:W-:Y:S05]  /*16990*/  BRA.DIV UR6, `(.L_x_551) ;  /* 0x0000000e06b47947 */ /* 0x000fea000b800000 */
[----:B------:R-:W-:-:S13]  /*169a0*/  ELECT P6, URZ, PT ;  /* 0x00000000003f782f */ /* 0x000fda00038c0000 */
.L_x_571:
[----:B------:R-:W0:Y:S01]  /*169b0*/  LDC R2, c[0x0][0x28c] ;  /* 0x0000a300ff027b82 */ /* 0x000e220000000800 */
[----:B------:R-:W-:Y:S01]  /*169c0*/  BSSY B1, `(.L_x_552) ;  /* 0x000003a000017945 */ /* 0x000fe20003800000 */
[----:B0-----:R-:W-:-:S13]  /*169d0*/  ISETP.LT.OR P6, PT, R2, 0x1, !P6 ;  /* 0x000000010200780c */ /* 0x001fda00077c1670 */
[----:B------:R-:W-:Y:S05]  /*169e0*/  @P6 BRA `(.L_x_553) ;  /* 0x0000000000dc6947 */ /* 0x000fea0003800000 */
[----:B------:R-:W-:Y:S01]  /*169f0*/  LEA R2, R3, R16, 0x8 ;  /* 0x0000001003027211 */ /* 0x000fe200078e40ff */
[----:B------:R-:W-:Y:S01]  /*16a00*/  IMAD.SHL.U32 R3, R4, 0x100, RZ ;  /* 0x0000010004037824 */ /* 0x000fe200078e00ff */
[----:B------:R-:W-:Y:S01]  /*16a10*/  MOV R12, R6 ;  /* 0x00000006000c7202 */ /* 0x000fe20000000f00 */
[----:B------:R-:W-:Y:S02]  /*16a20*/  IMAD.MOV.U32 R11, RZ, RZ, RZ ;  /* 0x000000ffff0b7224 */ /* 0x000fe400078e00ff */
[----:B------:R-:W-:Y:S02]  /*16a30*/  IMAD.U32 R13, RZ, RZ, UR26 ;  /* 0x0000001aff0d7e24 */ /* 0x000fe4000f8e00ff */
[----:B------:R-:W-:-:S07]  /*16a40*/  IMAD.MOV.U32 R4, RZ, RZ, R0 ;  /* 0x000000ffff047224 */ /* 0x000fce00078e0000 */
.L_x_556:
[----:B------:R-:W0:Y:S01]  /*16a50*/  S2R R14, SR_CgaCtaId ;  /* 0x00000000000e7919 */ /* 0x000e220000008800 */
[----:B------:R-:W-:Y:S01]  /*16a60*/  MOV R5, 0x400 ;  /* 0x0000040000057802 */ /* 0x000fe20000000f00 */
[----:B------:R-:W1:Y:S03]  /*16a70*/  S2R R7, SR_TID.X ;  /* 0x0000000000077919 */ /* 0x000e660000002100 */
[----:B0-----:R-:W-:Y:S02]  /*16a80*/  LEA R15, R14, R5, 0x18 ;  /* 0x000000050e0f7211 */ /* 0x001fe400078ec0ff */
[----:B------:R-:W-:Y:S02]  /*16a90*/  SHF.L.U32 R14, R4, 0x1f, RZ ;  /* 0x0000001f040e7819 */ /* 0x000fe400000006ff */
[----:B-1----:R-:W-:Y:S01]  /*16aa0*/  LOP3.LUT P1, RZ, R7, 0x7f, RZ, 0xc0, !PT ;  /* 0x0000007f07ff7812 */ /* 0x002fe2000782c0ff */
[----:B------:R-:W-:-:S04]  /*16ab0*/  IMAD R5, R12, 0x8, R15 ;  /* 0x000000080c057824 */ /* 0x000fc800078e020f */
[----:B------:R-:W0:Y:S02]  /*16ac0*/  SYNCS.PHASECHK.TRANS64.TRYWAIT P0, [R5+URZ+0x18], R14 ;  /* 0x0000180e050075a7 */ /* 0x000e24000800017f */
[----:B0-----:R-:W-:Y:S06]  /*16ad0*/  @!P0 BRA `(.L_x_554) ;  /* 0x0000000c00848947 */ /* 0x001fec0003800000 */
.L_x_572:
[----:B0-----:R-:W0:Y:S01]  /*16ae0*/  @!P1 LDC R14, c[0x0][0x500] ;  /* 0x00014000ff0e9b82 */ /* 0x001e220000000800 */
[----:B------:R-:W-:-:S04]  /*16af0*/  UPRMT UR6, UR21, 0x9910, URZ ;  /* 0x0000991015067896 */ /* 0x000fc8000800003f */
[----:B------:R-:W-:-:S06]  /*16b00*/  UISETP.NE.AND UP0, UPT, UR6, 0x2, UPT ;  /* 0x000000020600788c */ /* 0x000fcc000bf05270 */
[----:B------:R-:W-:Y:S01]  /*16b10*/  PLOP3.LUT P0, PT, PT, PT, UP0, 0x80, 0x0 ;  /* 0x000000000000781c */ /* 0x000fe20003f0f008 */
[----:B0-----:R0:W-:-:S12]  /*16b20*/  @!P1 SYNCS.ARRIVE.TRANS64 RZ, [R5+URZ], R14 ;  /* 0x0000000e05ff99a7 */ /* 0x0011d8000800003f */
[----:B------:R-:W-:Y:S05]  /*16b30*/  @P0 BRA `(.L_x_555) ;  /* 0x0000000000040947 */ /* 0x000fea0003800000 */
[----:B------:R-:W-:Y:S01]  /*16b40*/  BPT.TRAP 0x1 ;  /* 0x000000040000795c */ /* 0x000fe20000300000 */
.L_x_555:
[C---:B------:R-:W-:Y:S01]  /*16b50*/  IMAD R7, R12.reuse, 0x4000, R15 ;  /* 0x000040000c077824 */ /* 0x040fe200078e020f */
[----:B------:R-:W-:Y:S01]  /*16b60*/  R2UR UR9, R5 ;  /* 0x00000000050972ca */ /* 0x000fe200000e0000 */
[----:B------:R-:W-:Y:S01]  /*16b70*/  VIADD R13, R13, 0xffffffff ;  /* 0xffffffff0d0d7836 */ /* 0x000fe20000000000 */
[----:B------:R-:W-:Y:S01]  /*16b80*/  UIADD3 UR6, UP0, UR24, 0xf0, URZ ;  /* 0x000000f018067890 */ /* 0x000fe2000ff1e03f */
[----:B------:R-:W-:Y:S01]  /*16b90*/  R2UR UR11, R3 ;  /* 0x00000000030b72ca */ /* 0x000fe200000e0000 */
[----:B------:R-:W-:Y:S01]  /*16ba0*/  UIADD3 UR28, UP1, UR24, 0x1f0, URZ ;  /* 0x000001f0181c7890 */ /* 0x000fe2000ff3e03f */
[----:B------:R-:W-:Y:S01]  /*16bb0*/  R2UR UR7, R7 ;  /* 0x00000000070772ca */ /* 0x000fe200000e0000 */
[----:B------:R-:W-:Y:S01]  /*16bc0*/  IMAD R7, R12, 0x2000, R9 ;  /* 0x000020000c077824 */ /* 0x000fe200078e0209 */
[----:B------:R-:W-:Y:S01]  /*16bd0*/  R2UR UR10, R11 ;  /* 0x000000000b0a72ca */ /* 0x000fe200000e0000 */
[----:B------:R-:W-:Y:S01]  /*16be0*/  UIADD3.X UR29, URZ, UR25, URZ, UP1, !UPT ;  /* 0x000000193f1d7290 */ /* 0x000fe20008ffe43f */
[----:B------:R-:W-:Y:S01]  /*16bf0*/  R2UR UR12, R10 ;  /* 0x000000000a0c72ca */ /* 0x000fe200000e0000 */
[----:B------:R-:W-:Y:S01]  /*16c00*/  IMAD R7, R7, 0x2, R15 ;  /* 0x0000000207077824 */ /* 0x000fe200078e020f */
[----:B------:R-:W-:Y:S01]  /*16c10*/  R2UR UR20, R2 ;  /* 0x00000000021472ca */ /* 0x000fe200000e0000 */
[----:B------:R-:W-:Y:S01]  /*16c20*/  UMOV UR14, 0x0 ;  /* 0x00000000000e7882 */ /* 0x000fe20000000000 */
[----:B------:R-:W-:Y:S01]  /*16c30*/  ISETP.GT.AND P1, PT, R13, 0x1, PT ;  /* 0x000000010d00780c */ /* 0x000fe20003f24270 */
[----:B------:R-:W-:Y:S01]  /*16c40*/  UMOV UR15, 0x10000000 ;  /* 0x10000000000f7882 */ /* 0x000fe20000000000 */
[----:B------:R-:W-:Y:S01]  /*16c50*/  R2UR UR8, R7 ;  /* 0x00000000070872ca */ /* 0x000fe200000e0000 */
[----:B------:R-:W-:Y:S01]  /*16c60*/  UMOV UR27, 0x30000 ;  /* 0x00030000001b7882 */ /* 0x000fe20000000000 */
[----:B------:R-:W-:Y:S01]  /*16c70*/  IADD3 R12, R12, 0x1, RZ ;  /* 0x000000010c0c7810 */ /* 0x000fe20007ffe0ff */
[----:B------:R-:W-:Y:S01]  /*16c80*/  UIADD3 UR16, UR7, 0x100, URZ ;  /* 0x0000010007107890 */ /* 0x000fe2000fffe03f */
[----:B------:R-:W-:Y:S01]  /*16c90*/  VIADD R11, R11, 0x20 ;  /* 0x000000200b0b7836 */ /* 0x000fe20000000000 */
[----:B------:R-:W-:Y:S01]  /*16ca0*/  UIADD3.X UR7, URZ, UR25, URZ, UP0, !UPT ;  /* 0x000000193f077290 */ /* 0x000fe200087fe43f */
[----:B------:R-:W-:-:S04]  /*16cb0*/  ISETP.NE.AND P0, PT, R12, 0x3, PT ;  /* 0x000000030c00780c */ /* 0x000fc80003f05270 */
[----:B0-----:R-:W-:Y:S02]  /*16cc0*/  SEL R5, RZ, 0x1, P0 ;  /* 0x00000001ff057807 */ /* 0x001fe40000000000 */
[----:B------:R-:W-:Y:S01]  /*16cd0*/  SEL R12, R12, RZ, P0 ;  /* 0x000000ff0c0c7207 */ /* 0x000fe20000000000 */
[----:B------:R-:W-:Y:S01]  /*16ce0*/  UIADD3 UR17, UR8, 0xc100, URZ ;  /* 0x0000c10008117890 */ /* 0x000fe2000fffe03f */
[----:B------:R-:W-:Y:S02]  /*16cf0*/  LOP3.LUT R4, R4, R5, RZ, 0x3c, !PT ;  /* 0x0000000504047212 */ /* 0x000fe400078e3cff */
[----:B------:R-:W-:Y:S02]  /*16d00*/  UMOV UR8, UR16 ;  /* 0x0000001000087c82 */ /* 0x000fe40008000000 */
[----:B------:R0:W-:Y:S02]  /*16d10*/  UTMALDG.3D [UR8], [UR6], desc[UR14] ;  /* 0x00000e08060075b4 */ /* 0x0001e40008011000 */
[----:B0-----:R-:W-:Y:S01]  /*16d20*/  UMOV UR8, UR17 ;  /* 0x0000001100087c82 */ /* 0x001fe20008000000 */
[----:B------:R-:W-:-:S02]  /*16d30*/  UMOV UR11, UR20 ;  /* 0x00000014000b7c82 */ /* 0x000fc40008000000 */
[----:B------:R0:W-:Y:S02]  /*16d40*/  UTMALDG.3D.MULTICAST [UR8], [UR28], UR27, desc[UR14] ;  /* 0x00000e081c0073b4 */ /* 0x0001e4000801181b */
[----:B0-----:R-:W-:Y:S05]  /*16d50*/  @P1 BRA `(.L_x_556) ;  /* 0xfffffffc003c1947 */ /* 0x001fea000383ffff */
.L_x_553:
[----:B------:R-:W-:Y:S05]  /*16d60*/  BSYNC B1 ;  /* 0x0000000000017941 */ /* 0x000fea0003800000 */
.L_x_552:
[----:B------:R-:W2:Y:S01]  /*16d70*/  LDL.LU R15, [R1+0x200] ;  /* 0x00020000010f7983 */ /* 0x000ea20000300800 */
[----:B------:R-:W-:Y:S01]  /*16d80*/  LOP3.LUT P0, RZ, R8, 0xff, RZ, 0xc0, !PT ;  /* 0x000000ff08ff7812 */ /* 0x000fe2000780c0ff */
[----:B------:R-:W-:Y:S01]  /*16d90*/  VIADD R6, R6, UR18 ;  /* 0x0000001206067c36 */ /* 0x000fe20008000000 */
[----:B------:R-:W-:Y:S01]  /*16da0*/  ULDC.64 UR6, c[0x0][0x650] ;  /* 0x0001940000067ab9 */ /* 0x000fe20000000a00 */
[----:B------:R-:W3:Y:S01]  /*16db0*/  LDL.LU R14, [R1+0x204] ;  /* 0x00020400010e7983 */ /* 0x000ee20000300800 */
[----:B------:R-:W-:Y:S01]  /*16dc0*/  UISETP.GE.U32.AND UP0, UPT, UR18, 0x3, UPT ;  /* 0x000000031200788c */ /* 0x000fe2000bf06070 */
[----:B------:R-:W-:Y:S01]  /*16dd0*/  BSSY B1, `(.L_x_557) ;  /* 0x0000074000017945 */ /* 0x000fe20003800000 */
[----:B------:R-:W-:Y:S01]  /*16de0*/  MOV R4, 0xffffffff ;  /* 0xffffffff00047802 */ /* 0x000fe20000000f00 */
[----:B------:R-:W-:Y:S01]  /*16df0*/  IMAD.MOV.U32 R10, RZ, RZ, -0x1 ;  /* 0xffffffffff0a7424 */ /* 0x000fe200078e00ff */
[----:B------:R-:W-:Y:S02]  /*16e00*/  PRMT R8, RZ, 0x7610, R8 ;  /* 0x00007610ff087816 */ /* 0x000fe40000000008 */
[----:B------:R-:W-:-:S03]  /*16e10*/  PLOP3.LUT P1, PT, PT, PT, UP0, 0x80, 0x0 ;  /* 0x000000000000781c */ /* 0x000fc60003f2f008 */
[----:B------:R-:W0:Y:S01]  /*16e20*/  @P0 S2R R3, SR_CgaCtaId ;  /* 0x0000000000030919 */ /* 0x000e220000008800 */
[----:B------:R-:W-:-:S04]  /*16e30*/  @P0 MOV R2, 0x400 ;  /* 0x0000040000020802 */ /* 0x000fc80000000f00 */
[----:B0-----:R-:W-:-:S04]  /*16e40*/  @P0 LEA R2, R3, R2, 0x18 ;  /* 0x0000000203020211 */ /* 0x001fc800078ec0ff */
[----:B------:R0:W-:Y:S01]  /*16e50*/  @P0 SYNCS.ARRIVE.TRANS64.A1T0 RZ, [R2+URZ+0x48], RZ ;  /* 0x000048ff02ff09a7 */ /* 0x0001e2000810003f */
[----:B------:R-:W-:Y:S01]  /*16e60*/  ISETP.GT.U32.AND P0, PT, R6, 0x2, PT ;  /* 0x000000020600780c */ /* 0x000fe20003f04070 */
[----:B0-----:R-:W-:-:S05]  /*16e70*/  IMAD.U32 R2, RZ, RZ, UR18 ;  /* 0x00000012ff027e24 */ /* 0x001fca000f8e00ff */
[----:B------:R-:W-:Y:S01]  /*16e80*/  ISETP.LT.U32.AND P0, PT, R2, 0x3, P0 ;  /* 0x000000030200780c */ /* 0x000fe20000701070 */
[----:B------:R-:W-:-:S05]  /*16e90*/  IMAD.WIDE.U32 R2, R6, -0x55555555, RZ ;  /* 0xaaaaaaab06027825 */ /* 0x000fca00078e00ff */
[----:B------:R-:W-:Y:S02]  /*16ea0*/  SHF.R.U32.HI R5, RZ, 0x1, R3 ;  /* 0x00000001ff057819 */ /* 0x000fe40000011603 */
[----:B------:R-:W-:Y:S02]  /*16eb0*/  SEL R3, RZ, 0x1, !P0 ;  /* 0x00000001ff037807 */ /* 0x000fe40004000000 */
[----:B------:R-:W-:Y:S01]  /*16ec0*/  PRMT R2, RZ, 0x7610, R2 ;  /* 0x00007610ff027816 */ /* 0x000fe20000000002 */
[----:B------:R-:W-:Y:S01]  /*16ed0*/  IMAD R6, R5, -0x3, R6 ;  /* 0xfffffffd05067824 */ /* 0x000fe200078e0206 */
[----:B------:R-:W-:Y:S01]  /*16ee0*/  LOP3.LUT R0, R0, R3, RZ, 0x3c, !PT ;  /* 0x0000000300007212 */ /* 0x000fe200078e3cff */
[----:B------:R-:W-:-:S03]  /*16ef0*/  IMAD.MOV.U32 R3, RZ, RZ, -0x1 ;  /* 0xffffffffff037424 */ /* 0x000fc600078e00ff */
[----:B------:R-:W-:Y:S02]  /*16f00*/  @P1 LOP3.LUT R0, R0, 0x1, R5, 0x78, !PT ;  /* 0x0000000100001812 */ /* 0x000fe400078e7805 */
[----:B---3--:R-:W-:-:S04]  /*16f10*/  IADD3 R14, P0, R14, UR22, RZ ;  /* 0x000000160e0e7c10 */ /* 0x008fc8000ff1e0ff */
[----:B--2---:R-:W-:Y:S01]  /*16f20*/  IADD3.X R15, R15, UR13, RZ, P0, !PT ;  /* 0x0000000d0f0f7c10 */ /* 0x004fe200087fe4ff */
[----:B------:R0:W-:Y:S01]  /*16f30*/  STL [R1+0x204], R14 ;  /* 0x0002040e01007387 */ /* 0x0001e20000100800 */
[----:B------:R-:W-:-:S03]  /*16f40*/  ISETP.GE.U32.AND P0, PT, R14, UR6, PT ;  /* 0x000000060e007c0c */ /* 0x000fc6000bf06070 */
[----:B------:R0:W-:Y:S01]  /*16f50*/  STL [R1+0x200], R15 ;  /* 0x0002000f01007387 */ /* 0x0001e20000100800 */
[----:B------:R-:W-:-:S13]  /*16f60*/  ISETP.GE.U32.AND.EX P0, PT, R15, UR7, PT, P0 ;  /* 0x000000070f007c0c */ /* 0x000fda000bf06100 */
[----:B0-----:R-:W-:Y:S05]  /*16f70*/  @P0 BRA `(.L_x_558) ;  /* 0x0000000400640947 */ /* 0x001fea0003800000 */
[----:B------:R-:W0:Y:S01]  /*16f80*/  S2R R7, SR_CTAID.X ;  /* 0x0000000000077919 */ /* 0x000e220000002500 */
[----:B------:R-:W-:Y:S01]  /*16f90*/  ULDC UR6, c[0x0][0x150] ;  /* 0x0000540000067ab9 */ /* 0x000fe20000000800 */
[----:B------:R-:W1:Y:S01]  /*16fa0*/  LDC R4, c[0x0][0x144] ;  /* 0x00005100ff047b82 */ /* 0x000e620000000800 */
[----:B------:R-:W-:Y:S01]  /*16fb0*/  UISETP.NE.AND UP0, UPT, UR45, URZ, UPT ;  /* 0x0000003f2d00728c */ /* 0x000fe2000bf05270 */
[----:B------:R-:W2:Y:S01]  /*16fc0*/  S2R R5, SR_CTAID.Y ;  /* 0x0000000000057919 */ /* 0x000ea20000002600 */
[----:B------:R-:W-:-:S04]  /*16fd0*/  ULDC UR9, c[0x0][0x630] ;  /* 0x00018c0000097ab9 */ /* 0x000fc80000000800 */
[----:B------:R-:W-:Y:S01]  /*16fe0*/  PLOP3.LUT P0, PT, PT, PT, UP0, 0x80, 0x0 ;  /* 0x000000000000781c */ /* 0x000fe20003f0f008 */
[----:B------:R-:W3:Y:S01]  /*16ff0*/  LDC R12, c[0x0][0x148] ;  /* 0x00005200ff0c7b82 */ /* 0x000ee20000000800 */
[----:B0-----:R-:W-:Y:S02]  /*17000*/  I2FP.F32.U32 R2, R7 ;  /* 0x0000000700027245 */ /* 0x001fe40000201000 */
[----:B--2---:R-:W-:-:S03]  /*17010*/  I2FP.F32.U32 R3, R5 ;  /* 0x0000000500037245 */ /* 0x004fc60000201000 */
[----:B------:R-:W-:Y:S01]  /*17020*/  FMUL R2, R2, UR6 ;  /* 0x0000000602027c20 */ /* 0x000fe20008400000 */
[----:B------:R-:W-:Y:S02]  /*17030*/  ULDC UR6, c[0x0][0x154] ;  /* 0x0000550000067ab9 */ /* 0x000fe40000000800 */
[----:B------:R-:W-:Y:S01]  /*17040*/  FMUL R10, R3, UR6 ;  /* 0x00000006030a7c20 */ /* 0x000fe20008400000 */
[----:B------:R-:W-:Y:S02]  /*17050*/  ULDC.64 UR6, c[0x0][0x628] ;  /* 0x00018a0000067ab9 */ /* 0x000fe40000000a00 */
[----:B------:R-:W0:Y:S08]  /*17060*/  F2I.U32.TRUNC.NTZ R2, R2 ;  /* 0x0000000200027305 */ /* 0x000e30000020f000 */
[----:B------:R-:W2:Y:S01]  /*17070*/  F2I.U32.TRUNC.NTZ R10, R10 ;  /* 0x0000000a000a7305 */ /* 0x000ea2000020f000 */
[----:B0-----:R-:W-:Y:S01]  /*17080*/  IMAD.MOV R3, RZ, RZ, -R2 ;  /* 0x000000ffff037224 */ /* 0x001fe200078e0a02 */
[----:B------:R-:W-:-:S03]  /*17090*/  MOV R2, R14 ;  /* 0x0000000e00027202 */ /* 0x000fc60000000f00 */
[----:B-1----:R-:W-:Y:S02]  /*170a0*/  IMAD R7, R4, R3, R7 ;  /* 0x0000000304077224 */ /* 0x002fe400078e0207 */
[----:B--2---:R-:W-:-:S04]  /*170b0*/  IMAD.MOV R3, RZ, RZ, -R10 ;  /* 0x000000ffff037224 */ /* 0x004fc800078e0a0a */
[----:B---3--:R-:W-:Y:S01]  /*170c0*/  @P0 IMAD R7, R12, R3, R5 ;  /* 0x000000030c070224 */ /* 0x008fe200078e0205 */
[----:B------:R-:W-:Y:S01]  /*170d0*/  ISETP.NE.U32.AND P0, PT, RZ, UR6, PT ;  /* 0x00000006ff007c0c */ /* 0x000fe2000bf05070 */
[----:B------:R-:W-:-:S03]  /*170e0*/  IMAD.MOV.U32 R3, RZ, RZ, R15 ;  /* 0x000000ffff037224 */ /* 0x000fc600078e000f */
[----:B------:R-:W-:-:S13]  /*170f0*/  ISETP.NE.AND.EX P0, PT, RZ, UR7, PT, P0 ;  /* 0x00000007ff007c0c */ /* 0x000fda000bf05300 */
[----:B------:R-:W-:Y:S05]  /*17100*/  @!P0 BRA `(.L_x_559) ;  /* 0x0000000000288947 */ /* 0x000fea0003800000 */
[----:B------:R-:W-:Y:S02]  /*17110*/  ULDC UR8, c[0x0][0x634] ;  /* 0x00018d0000087ab9 */ /* 0x000fe40000000800 */
[----:B------:R-:W-:-:S05]  /*17120*/  IADD3 R3, P0, R14, UR8, RZ ;  /* 0x000000080e037c10 */ /* 0x000fca000ff1e0ff */
[----:B------:R-:W-:-:S04]  /*17130*/  IMAD.X R11, RZ, RZ, R15, P0 ;  /* 0x000000ffff0b7224 */ /* 0x000fc800000e060f */
[----:B------:R-:W-:-:S04]  /*17140*/  IMAD.WIDE.U32 R4, R11, UR6, RZ ;  /* 0x000000060b047c25 */ /* 0x000fc8000f8e00ff */
[----:B------:R-:W-:-:S04]  /*17150*/  IMAD.WIDE.U32 R4, P0, R3, UR7, R4 ;  /* 0x0000000703047c25 */ /* 0x000fc8000f800004 */
[----:B------:R-:W-:-:S04]  /*17160*/  IMAD.WIDE.U32 R2, R3, UR6, RZ ;  /* 0x0000000603027c25 */ /* 0x000fc8000f8e00ff */
[----:B------:R-:W-:Y:S01]  /*17170*/  IMAD.MOV.U32 R2, RZ, RZ, R5 ;  /* 0x000000ffff027224 */ /* 0x000fe200078e0005 */
[----:B------:R-:W-:Y:S01]  /*17180*/  IADD3 RZ, P1, R3, R4, RZ ;  /* 0x0000000403ff7210 */ /* 0x000fe20007f3e0ff */
[----:B------:R-:W-:-:S04]  /*17190*/  IMAD.X R3, RZ, RZ, RZ, P0 ;  /* 0x000000ffff037224 */ /* 0x000fc800000e06ff */
[----:B------:R-:W-:-:S08]  /*171a0*/  IMAD.WIDE.U32.X R2, R11, UR7, R2, P1 ;  /* 0x000000070b027c25 */ /* 0x000fd000088e0402 */
.L_x_559:
[--C-:B------:R-:W-:Y:S01]  /*171b0*/  SHF.R.U64 R10, R2, UR9, R3.reuse ;  /* 0x00000009020a7c19 */ /* 0x100fe20008001203 */
[----:B------:R-:W-:Y:S01]  /*171c0*/  ULDC.64 UR6, c[0x0][0x620] ;  /* 0x0001880000067ab9 */ /* 0x000fe20000000a00 */
[----:B------:R-:W-:Y:S01]  /*171d0*/  SHF.R.U32.HI R2, RZ, UR9, R3 ;  /* 0x00000009ff027c19 */ /* 0x000fe20008011603 */
[----:B------:R-:W-:Y:S01]  /*171e0*/  IMAD.MOV.U32 R3, RZ, RZ, R15 ;  /* 0x000000ffff037224 */ /* 0x000fe200078e000f */
[----:B------:R-:W-:Y:S01]  /*171f0*/  IADD3 R11, P0, RZ, -R10, RZ ;  /* 0x8000000aff0b7210 */ /* 0x000fe20007f1e0ff */
[----:B------:R-:W-:-:S03]  /*17200*/  ULDC.64 UR8, c[0x0][0x640] ;  /* 0x0001900000087ab9 */ /* 0x000fc60000000a00 */
[----:B------:R-:W-:Y:S02]  /*17210*/  IADD3.X R2, RZ, ~R2, RZ, P0, !PT ;  /* 0x80000002ff027210 */ /* 0x000fe400007fe4ff */
[----:B------:R-:W-:-:S03]  /*17220*/  ISETP.NE.U32.AND P0, PT, RZ, UR8, PT ;  /* 0x00000008ff007c0c */ /* 0x000fc6000bf05070 */
[----:B------:R-:W-:Y:S01]  /*17230*/  IMAD R2, R2, UR6, RZ ;  /* 0x0000000602027c24 */ /* 0x000fe2000f8e02ff */
[----:B------:R-:W-:-:S03]  /*17240*/  ISETP.NE.AND.EX P0, PT, RZ, UR9, PT, P0 ;  /* 0x00000009ff007c0c */ /* 0x000fc6000bf05300 */
[----:B------:R-:W-:Y:S02]  /*17250*/  IMAD R5, R11, UR7, R2 ;  /* 0x000000070b057c24 */ /* 0x000fe4000f8e0202 */
[----:B------:R-:W-:-:S04]  /*17260*/  IMAD.MOV.U32 R2, RZ, RZ, R14 ;  /* 0x000000ffff027224 */ /* 0x000fc800078e000e */
[----:B------:R-:W-:Y:S01]  /*17270*/  IMAD.WIDE.U32 R2, R11, UR6, R2 ;  /* 0x000000060b027c25 */ /* 0x000fe2000f8e0002 */
[----:B------:R-:W-:-:S03]  /*17280*/  ULDC UR6, c[0x0][0x618] ;  /* 0x0001860000067ab9 */ /* 0x000fc60000000800 */
[----:B------:R-:W-:-:S05]  /*17290*/  IMAD.IADD R3, R3, 0x1, R5 ;  /* 0x0000000103037824 */ /* 0x000fca00078e0205 */
[--C-:B------:R-:W-:Y:S02]  /*172a0*/  SHF.R.U64 R11, R2, UR6, R3.reuse ;  /* 0x00000006020b7c19 */ /* 0x100fe40008001203 */
[----:B------:R-:W-:Y:S01]  /*172b0*/  SHF.R.U32.HI R2, RZ, UR6, R3 ;  /* 0x00000006ff027c19 */ /* 0x000fe20008011603 */
[----:B------:R-:W-:-:S03]  /*172c0*/  ULDC UR6, c[0x0][0x608] ;  /* 0x0001820000067ab9 */ /* 0x000fc60000000800 */
[--C-:B------:R-:W-:Y:S02]  /*172d0*/  SHF.R.U64 R12, R11, UR6, R2.reuse ;  /* 0x000000060b0c7c19 */ /* 0x100fe40008001202 */
[----:B------:R-:W-:Y:S01]  /*172e0*/  SHF.R.U32.HI R3, RZ, UR6, R2 ;  /* 0x00000006ff037c19 */ /* 0x000fe20008011602 */
[----:B------:R-:W-:-:S03]  /*172f0*/  ULDC UR6, c[0x0][0x658] ;  /* 0x0001960000067ab9 */ /* 0x000fc60000000800 */
[--C-:B------:R-:W-:Y:S02]  /*17300*/  SHF.R.U64 R13, R12, UR6, R3.reuse ;  /* 0x000000060c0d7c19 */ /* 0x100fe40008001203 */
[----:B------:R-:W-:-:S03]  /*17310*/  SHF.R.U32.HI R14, RZ, UR6, R3 ;  /* 0x00000006ff0e7c19 */ /* 0x000fc60008011603 */
[----:B------:R-:W-:Y:S01]  /*17320*/  IMAD.MOV.U32 R2, RZ, RZ, R13 ;  /* 0x000000ffff027224 */ /* 0x000fe200078e000d */
[----:B------:R-:W-:Y:S01]  /*17330*/  MOV R3, R14 ;  /* 0x0000000e00037202 */ /* 0x000fe20000000f00 */
[----:B------:R-:W-:Y:S06]  /*17340*/  @!P0 BRA `(.L_x_560) ;  /* 0x0000000000288947 */ /* 0x000fec0003800000 */
        /* <DEDUP_REMOVED lines=10> */
.L_x_560:
[----:B------:R-:W-:Y:S01]  /*173f0*/  ULDC UR6, c[0x0][0x648] ;  /* 0x0001920000067ab9 */ /* 0x000fe20000000800 */
[----:B------:R-:W-:Y:S01]  /*17400*/  LOP3.LUT R12, R12, UR19, RZ, 0xc0, !PT ;  /* 0x000000130c0c7c12 */ /* 0x000fe2000f8ec0ff */
[----:B------:R-:W-:Y:S01]  /*17410*/  UISETP.NE.AND UP0, UPT, UR45, URZ, UPT ;  /* 0x0000003f2d00728c */ /* 0x000fe2000bf05270 */
[----:B------:R-:W-:Y:S01]  /*17420*/  SHF.R.U64 R3, R2, UR6, R3 ;  /* 0x0000000602037c19 */ /* 0x000fe20008001203 */
[----:B------:R-:W-:Y:S01]  /*17430*/  ULDC UR6, c[0x0][0x638] ;  /* 0x00018e0000067ab9 */ /* 0x000fe20000000800 */
[----:B------:R-:W-:-:S03]  /*17440*/  LOP3.LUT R4, R11, UR4, RZ, 0xc0, !PT ;  /* 0x000000040b047c12 */ /* 0x000fc6000f8ec0ff */
[----:B------:R-:W-:Y:S01]  /*17450*/  IMAD.MOV R2, RZ, RZ, -R3 ;  /* 0x000000ffff027224 */ /* 0x000fe200078e0a03 */
[----:B------:R-:W-:Y:S01]  /*17460*/  PLOP3.LUT P0, PT, PT, PT, UP0, 0x40, 0x0 ;  /* 0x000000000000781c */ /* 0x000fe20003f0e808 */
[----:B------:R-:W-:Y:S01]  /*17470*/  IMAD R12, R3, UR5, R12 ;  /* 0x00000005030c7c24 */ /* 0x000fe2000f8e020c */
[----:B------:R-:W-:Y:S01]  /*17480*/  PLOP3.LUT P1, PT, PT, PT, UP0, 0x40, 0x0 ;  /* 0x000000000000781c */ /* 0x000fe20003f2e808 */
[----:B------:R-:W-:Y:S01]  /*17490*/  IMAD R13, R2, UR6, R13 ;  /* 0x00000006020d7c24 */ /* 0x000fe2000f8e020d */
[----:B------:R-:W-:Y:S01]  /*174a0*/  ULDC UR6, c[0x0][0x610] ;  /* 0x0001840000067ab9 */ /* 0x000fe20000000800 */
[----:B------:R-:W-:Y:S01]  /*174b0*/  MOV R2, 0x1 ;  /* 0x0000000100027802 */ /* 0x000fe20000000f00 */
[----:B------:R-:W-:Y:S01]  /*174c0*/  IMAD R7, R12, UR6, R7 ;  /* 0x000000060c077c24 */ /* 0x000fe2000f8e0207 */
[----:B------:R-:W-:Y:S02]  /*174d0*/  ULDC UR6, c[0x0][0x600] ;  /* 0x0001800000067ab9 */ /* 0x000fe40000000800 */
[----:B------:R-:W-:-:S05]  /*174e0*/  IMAD R4, R13, UR6, R4 ;  /* 0x000000060d047c24 */ /* 0x000fca000f8e0204 */
[----:B------:R-:W-:Y:S02]  /*174f0*/  SEL R3, R4, R7, P0 ;  /* 0x0000000704037207 */ /* 0x000fe40000000000 */
[----:B------:R-:W-:-:S07]  /*17500*/  SEL R4, R7, R4, P1 ;  /* 0x0000000407047207 */ /* 0x000fce0000800000 */
.L_x_558:
[----:B------:R-:W-:Y:S05]  /*17510*/  BSYNC B1 ;  /* 0x0000000000017941 */ /* 0x000fea0003800000 */
.L_x_557:
[----:B------:R-:W-:-:S13]  /*17520*/  LOP3.LUT P0, RZ, R2, 0xff, RZ, 0xc0, !PT ;  /* 0x000000ff02ff7812 */ /* 0x000fda000780c0ff */
[----:B------:R-:W-:Y:S05]  /*17530*/  @P0 BRA `(.L_x_561) ;  /* 0xfffffff400100947 */ /* 0x000fea000383ffff */
[----:B------:R-:W-:Y:S05]  /*17540*/  BSYNC B0 ;  /* 0x0000000000007941 */ /* 0x000fea0003800000 */
.L_x_550:
[----:B------:R-:W-:-:S03]  /*17550*/  UMOV UR6, 0xffffffff ;  /* 0xffffffff00067882 */ /* 0x000fc60000000000 */
[----:B------:R-:W-:Y:S05]  /*17560*/  BRA.DIV UR6, `(.L_x_562) ;  /* 0x0000000206f47947 */ /* 0x000fea000b800000 */
[----:B------:R-:W-:-:S13]  /*17570*/  ELECT P6, URZ, PT ;  /* 0x00000000003f782f */ /* 0x000fda00038c0000 */
.L_x_575:
[----:B------:R-:W-:Y:S04]  /*17580*/  BSSY B0, `(.L_x_563) ;  /* 0x0000023000007945 */ /* 0x000fe80003800000 */
[----:B------:R-:W-:Y:S05]  /*17590*/  @!P6 BRA `(.L_x_564) ;  /* 0x000000000084e947 */ /* 0x000fea0003800000 */
[----:B------:R-:W-:-:S04]  /*175a0*/  ULOP3.LUT UR6, UR40, 0x2, URZ, 0xfc, !UPT ;  /* 0x0000000228067892 */ /* 0x000fc8000f8efc3f */
[----:B------:R-:W-:-:S06]  /*175b0*/  UISETP.NE.AND UP0, UPT, UR6, 0x3, UPT ;  /* 0x000000030600788c */ /* 0x000fcc000bf05270 */
[----:B------:R-:W-:-:S13]  /*175c0*/  PLOP3.LUT P0, PT, PT, PT, UP0, 0x80, 0x0 ;  /* 0x000000000000781c */ /* 0x000fda0003f0f008 */
[----:B------:R-:W-:Y:S05]  /*175d0*/  @!P0 BRA `(.L_x_565) ;  /* 0x0000000000048947 */ /* 0x000fea0003800000 */
[----:B------:R-:W-:Y:S01]  /*175e0*/  BPT.TRAP 0x1 ;  /* 0x000000040000795c */ /* 0x000fe20000300000 */
.L_x_565:
[----:B------:R-:W0:Y:S01]  /*175f0*/  S2R R3, SR_CgaCtaId ;  /* 0x0000000000037919 */ /* 0x000e220000008800 */
[----:B------:R-:W-:-:S04]  /*17600*/  MOV R2, 0x400 ;  /* 0x0000040000027802 */ /* 0x000fc80000000f00 */
[----:B0-----:R-:W-:Y:S02]  /*17610*/  LEA R3, R3, R2, 0x18 ;  /* 0x0000000203037211 */ /* 0x001fe400078ec0ff */
[----:B------:R-:W-:-:S03]  /*17620*/  SHF.L.U32 R2, R0, 0x1f, RZ ;  /* 0x0000001f00027819 */ /* 0x000fc600000006ff */
[----:B------:R-:W-:-:S04]  /*17630*/  VIADD R3, R3, 0x18 ;  /* 0x0000001803037836 */ /* 0x000fc80000000000 */
[----:B------:R-:W-:-:S04]  /*17640*/  IMAD R5, R6, 0x8, R3 ;  /* 0x0000000806057824 */ /* 0x000fc800078e0203 */
[----:B------:R-:W0:Y:S02]  /*17650*/  SYNCS.PHASECHK.TRANS64.TRYWAIT P0, [R5+URZ], R2 ;  /* 0x00000002050075a7 */ /* 0x000e24000800017f */
[----:B0-----:R-:W-:Y:S05]  /*17660*/  @!P0 BRA `(.L_x_566) ;  /* 0x0000000000d48947 */ /* 0x001fea0003800000 */
.L_x_576:
[----:B------:R-:W-:-:S05]  /*17670*/  VIADD R6, R6, 0x1 ;  /* 0x0000000106067836 */ /* 0x000fca0000000000 */
[----:B------:R-:W-:-:S04]  /*17680*/  ISETP.NE.AND P0, PT, R6, 0x3, PT ;  /* 0x000000030600780c */ /* 0x000fc80003f05270 */
[----:B0-----:R-:W-:Y:S02]  /*17690*/  SEL R5, RZ, 0x1, P0 ;  /* 0x00000001ff057807 */ /* 0x001fe40000000000 */
[----:B------:R-:W-:Y:S02]  /*176a0*/  SEL R6, R6, RZ, P0 ;  /* 0x000000ff06067207 */ /* 0x000fe40000000000 */
[----:B------:R-:W-:-:S03]  /*176b0*/  LOP3.LUT R5, R0, R5, RZ, 0x3c, !PT ;  /* 0x0000000500057212 */ /* 0x000fc600078e3cff */
[----:B------:R-:W-:Y:S01]  /*176c0*/  IMAD R7, R6, 0x8, R3 ;  /* 0x0000000806077824 */ /* 0x000fe200078e0203 */
[----:B------:R-:W-:-:S04]  /*176d0*/  SHF.L.U32 R0, R5, 0x1f, RZ ;  /* 0x0000001f05007819 */ /* 0x000fc800000006ff */
[----:B------:R-:W0:Y:S02]  /*176e0*/  SYNCS.PHASECHK.TRANS64.TRYWAIT P0, [R7+URZ], R0 ;  /* 0x00000000070075a7 */ /* 0x000e24000800017f */
[----:B0-----:R-:W-:Y:S05]  /*176f0*/  @!P0 BRA `(.L_x_567) ;  /* 0x0000000000c48947 */ /* 0x001fea0003800000 */
.L_x_577:
[----:B0-----:R-:W-:-:S04]  /*17700*/  IADD3 R0, R6, 0x1, RZ ;  /* 0x0000000106007810 */ /* 0x001fc80007ffe0ff */
[----:B------:R-:W-:-:S04]  /*17710*/  ISETP.NE.AND P0, PT, R0, 0x3, PT ;  /* 0x000000030000780c */ /* 0x000fc80003f05270 */
[----:B------:R-:W-:Y:S02]  /*17720*/  SEL R2, RZ, 0x1, P0 ;  /* 0x00000001ff027807 */ /* 0x000fe40000000000 */
[----:B------:R-:W-:Y:S02]  /*17730*/  SEL R0, R0, RZ, P0 ;  /* 0x000000ff00007207 */ /* 0x000fe40000000000 */
[----:B------:R-:W-:-:S03]  /*17740*/  LOP3.LUT R2, R5, R2, RZ, 0x3c, !PT ;  /* 0x0000000205027212 */ /* 0x000fc600078e3cff */
[----:B------:R-:W-:Y:S01]  /*17750*/  IMAD R3, R0, 0x8, R3 ;  /* 0x0000000800037824 */ /* 0x000fe200078e0203 */
[----:B------:R-:W-:-:S07]  /*17760*/  SHF.L.U32 R0, R2, 0x1f, RZ ;  /* 0x0000001f02007819 */ /* 0x000fce00000006ff */
.L_x_568:
[----:B0-----:R0:W1:Y:S02]  /*17770*/  SYNCS.PHASECHK.TRANS64.TRYWAIT P0, [R3+URZ], R0 ;  /* 0x00000000030075a7 */ /* 0x001064000800017f */
[----:B-1----:R-:W-:Y:S05]  /*17780*/  @!P0 NANOSLEEP.SYNCS 0x989680 ;  /* 0x009896800000895d */ /* 0x002fea0003900000 */
[----:B------:R-:W1:Y:S02]  /*17790*/  @!P0 SYNCS.PHASECHK.TRANS64 P0, [R3+URZ], R0 ;  /* 0x00000000030085a7 */ /* 0x000e64000800007f */
[----:B-1----:R-:W-:Y:S05]  /*177a0*/  @!P0 BRA `(.L_x_568) ;  /* 0xfffffffc00f08947 */ /* 0x002fea000383ffff */
.L_x_564:
[----:B------:R-:W-:Y:S05]  /*177b0*/  BSYNC B0 ;  /* 0x0000000000007941 */ /* 0x000fea0003800000 */
.L_x_563:
[----:B------:R-:W-:Y:S05]  /*177c0*/  EXIT ;  /* 0x000000000000794d */ /* 0x000fea0003800000 */
.L_x_21:
[----:B-1----:R1:W2:Y:S02]  /*177d0*/  SYNCS.PHASECHK.TRANS64.TRYWAIT P1, [R4+URZ], R3 ;  /* 0x00000003040075a7 */ /* 0x0022a4000802017f */
[----:B--2---:R-:W-:Y:S05]  /*177e0*/  @!P1 NANOSLEEP.SYNCS 0x989680 ;  /* 0x009896800000995d */ /* 0x004fea0003900000 */
[----:B------:R-:W2:Y:S02]  /*177f0*/  @!P1 SYNCS.PHASECHK.TRANS64 P1, [R4+URZ], R3 ;  /* 0x00000003040095a7 */ /* 0x000ea4000802007f */
[----:B--2---:R-:W-:Y:S05]  /*17800*/  @!P1 BRA `(.L_x_21) ;  /* 0xfffffffc00f09947 */ /* 0x004fea000383ffff */
[----:B------:R-:W-:Y:S05]  /*17810*/  BRA `(.L_x_20) ;  /* 0xfffffe9c00b07947 */ /* 0x000fea000383ffff */
.L_x_26:
[----:B-1----:R1:W2:Y:S02]  /*17820*/  SYNCS.PHASECHK.TRANS64.TRYWAIT P1, [R5+URZ], R6 ;  /* 0x00000006050075a7 */ /* 0x0022a4000802017f */
[----:B--2---:R-:W-:Y:S05]  /*17830*/  @!P1 NANOSLEEP.SYNCS 0x989680 ;  /* 0x009896800000995d */ /* 0x004fea0003900000 */
[----:B------:R-:W2:Y:S02]  /*17840*/  @!P1 SYNCS.PHASECHK.TRANS64 P1, [R5+URZ], R6 ;  /* 0x00000006050095a7 */ /* 0x000ea4000802007f */
[----:B--2---:R-:W-:Y:S05]  /*17850*/  @!P1 BRA `(.L_x_26) ;  /* 0xfffffffc00f09947 */ /* 0x004fea000383ffff */
[----:B------:R-:W-:Y:S05]  /*17860*/  BRA `(.L_x_25) ;  /* 0xfffffeb400107947 */ /* 0x000fea000383ffff */
.L_x_551:
[----:B------:R-:W-:Y:S01]  /*17870*/  BSSY B1, `(.L_x_569) ;  /* 0x0000006000017945 */ /* 0x000fe20003800000 */
[----:B------:R-:W-:-:S07]  /*17880*/  IMAD.MOV.U32 R15, RZ, RZ, -0x1 ;  /* 0xffffffffff0f7424 */ /* 0x000fce00078e00ff */
[----:B------:R-:W-:Y:S05]  /*17890*/  WARPSYNC.COLLECTIVE R15, `(.L_x_570) ;  /* 0x000000000f0c7348 */ /* 0x000fea0003c00000 */
[----:B------:R-:W-:Y:S02]  /*178a0*/  ELECT P6, UR62, PT ;  /* 0x00000000003e782f */ /* 0x000fe400038c0000 */
[----:B------:R-:W-:Y:S01]  /*178b0*/  MOV R14, UR62 ;  /* 0x0000003e000e7c02 */ /* 0x000fe20008000f00 */
[----:B------:R-:W-:Y:S10]  /*178c0*/  ENDCOLLECTIVE ;  /* 0x000000000000791b */ /* 0x000ff40003800000 */
.L_x_570:
[----:B------:R-:W-:Y:S05]  /*178d0*/  BSYNC B1 ;  /* 0x0000000000017941 */ /* 0x000fea0003800000 */
.L_x_569:
[----:B------:R-:W-:Y:S05]  /*178e0*/  BRA `(.L_x_571) ;  /* 0xfffffff000307947 */ /* 0x000fea000383ffff */
.L_x_554:
[----:B0-----:R0:W1:Y:S02]  /*178f0*/  SYNCS.PHASECHK.TRANS64.TRYWAIT P0, [R5+URZ+0x18], R14 ;  /* 0x0000180e050075a7 */ /* 0x001064000800017f */
[----:B-1----:R-:W-:Y:S05]  /*17900*/  @!P0 NANOSLEEP.SYNCS 0x989680 ;  /* 0x009896800000895d */ /* 0x002fea0003900000 */
[----:B------:R-:W1:Y:S02]  /*17910*/  @!P0 SYNCS.PHASECHK.TRANS64 P0, [R5+URZ+0x18], R14 ;  /* 0x0000180e050085a7 */ /* 0x000e64000800007f */
[----:B-1----:R-:W-:Y:S05]  /*17920*/  @!P0 BRA `(.L_x_554) ;  /* 0xfffffffc00f08947 */ /* 0x002fea000383ffff */
[----:B------:R-:W-:Y:S05]  /*17930*/  BRA `(.L_x_572) ;  /* 0xfffffff000687947 */ /* 0x000fea000383ffff */
.L_x_562:
[----:B------:R-:W-:Y:S01]  /*17940*/  BSSY B0, `(.L_x_573) ;  /* 0x0000006000007945 */ /* 0x000fe20003800000 */
[----:B------:R-:W-:-:S07]  /*17950*/  IMAD.MOV.U32 R15, RZ, RZ, -0x1 ;  /* 0xffffffffff0f7424 */ /* 0x000fce00078e00ff */
[----:B------:R-:W-:Y:S05]  /*17960*/  WARPSYNC.COLLECTIVE R15, `(.L_x_574) ;  /* 0x000000000f0c7348 */ /* 0x000fea0003c00000 */
[----:B------:R-:W-:Y:S02]  /*17970*/  ELECT P6, UR62, PT ;  /* 0x00000000003e782f */ /* 0x000fe400038c0000 */
[----:B------:R-:W-:Y:S01]  /*17980*/  MOV R14, UR62 ;  /* 0x0000003e000e7c02 */ /* 0x000fe20008000f00 */
[----:B------:R-:W-:Y:S10]  /*17990*/  ENDCOLLECTIVE ;  /* 0x000000000000791b */ /* 0x000ff40003800000 */
.L_x_574:
[----:B------:R-:W-:Y:S05]  /*179a0*/  BSYNC B0 ;  /* 0x0000000000007941 */ /* 0x000fea0003800000 */
.L_x_573:
[----:B------:R-:W-:Y:S05]  /*179b0*/  BRA `(.L_x_575) ;  /* 0xfffffff800f07947 */ /* 0x000fea000383ffff */
.L_x_566:
[----:B0-----:R0:W1:Y:S02]  /*179c0*/  SYNCS.PHASECHK.TRANS64.TRYWAIT P0, [R5+URZ], R2 ;  /* 0x00000002050075a7 */ /* 0x001064000800017f */
[----:B-1----:R-:W-:Y:S05]  /*179d0*/  @!P0 NANOSLEEP.SYNCS 0x989680 ;  /* 0x009896800000895d */ /* 0x002fea0003900000 */
[----:B------:R-:W1:Y:S02]  /*179e0*/  @!P0 SYNCS.PHASECHK.TRANS64 P0, [R5+URZ], R2 ;  /* 0x00000002050085a7 */ /* 0x000e64000800007f */
[----:B-1----:R-:W-:Y:S05]  /*179f0*/  @!P0 BRA `(.L_x_566) ;  /* 0xfffffffc00f08947 */ /* 0x002fea000383ffff */
[----:B------:R-:W-:Y:S05]  /*17a00*/  BRA `(.L_x_576) ;  /* 0xfffffffc00187947 */ /* 0x000fea000383ffff */
.L_x_567:
[----:B0-----:R0:W1:Y:S02]  /*17a10*/  SYNCS.PHASECHK.TRANS64.TRYWAIT P0, [R7+URZ], R0 ;  /* 0x00000000070075a7 */ /* 0x001064000800017f */
[----:B-1----:R-:W-:Y:S05]  /*17a20*/  @!P0 NANOSLEEP.SYNCS 0x989680 ;  /* 0x009896800000895d */ /* 0x002fea0003900000 */
[----:B------:R-:W1:Y:S02]  /*17a30*/  @!P0 SYNCS.PHASECHK.TRANS64 P0, [R7+URZ], R0 ;  /* 0x00000000070085a7 */ /* 0x000e64000800007f */
[----:B-1----:R-:W-:Y:S05]  /*17a40*/  @!P0 BRA `(.L_x_567) ;  /* 0xfffffffc00f08947 */ /* 0x002fea000383ffff */
[----:B------:R-:W-:Y:S05]  /*17a50*/  BRA `(.L_x_577) ;  /* 0xfffffffc00287947 */ /* 0x000fea000383ffff */
.L_x_578:
[----:B------:R-:W-:-:S00]  /*17a60*/  BRA `(.L_x_578) ;  /* 0xfffffffc00fc7947 */ /* 0x000fc0000383ffff */
[----:B------:R-:W-:-:S00]  /*17a70*/  NOP ;  /* 0x0000000000007918 */ /* 0x000fc00000000000 */
        /* <DEDUP_REMOVED lines=8> */
.L_x_579:


//--------------------- .nv.global.init           --------------------------
	.section	.nv.global.init,"aw",@progbits
.nv.global.init:
	.type		$str$22,@object
	.size		$str$22,($str$23 - $str$22)
$str$22:
        /*0000*/ 	.byte	0x6b, 0x5f, 0x74, 0x69, 0x6c, 0x65, 0x5f, 0x63, 0x6f, 0x75, 0x6e, 0x74, 0x20, 0x3e, 0x3d, 0x20
        /*0010*/ 	.byte	0x31, 0x00
	.type		$str$23,@object
	.size		$str$23,(__unnamed_1 - $str$23)
$str$23:
        /*0012*/ 	.byte	0x2f, 0x74, 0x6d, 0x70, 0x2f, 0x63, 0x75, 0x74, 0x6c, 0x61, 0x73, 0x73, 0x5f, 0x73, 0x77, 0x65
        /*0022*/ 	.byte	0x65, 0x70, 0x5f, 0x73, 0x72, 0x63, 0x2f, 0x69, 0x6e, 0x63, 0x6c, 0x75, 0x64, 0x65, 0x2f, 0x63
        /*0032*/ 	.byte	0x75, 0x74, 0x6c, 0x61, 0x73, 0x73, 0x2f, 0x67, 0x65, 0x6d, 0x6d, 0x2f, 0x63, 0x6f, 0x6c, 0x6c
        /*0042*/ 	.byte	0x65, 0x63, 0x74, 0x69, 0x76, 0x65, 0x2f, 0x73, 0x6d, 0x39, 0x30, 0x5f, 0x6d, 0x6d, 0x61, 0x5f
        /*0052*/ 	.byte	0x74, 0x6d, 0x61, 0x5f, 0x67, 0x6d, 0x6d, 0x61, 0x5f, 0x73, 0x73, 0x5f, 0x77, 0x61, 0x72, 0x70
        /*0062*/ 	.byte	0x73, 0x70, 0x65, 0x63, 0x69, 0x61, 0x6c, 0x69, 0x7a, 0x65, 0x64, 0x2e, 0x68, 0x70, 0x70, 0x00
	.type		__unnamed_1,@object
	.size		__unnamed_1,(.L_0 - __unnamed_1)
__unnamed_1:
        /* <DEDUP_REMOVED lines=181> */
        /*0bc2*/ 	.byte	0x65, 0x6e, 0x74, 0x69, 0x74, 0x79, 0x5d, 0x00
.L_0:


//--------------------- .nv.shared._ZN7cutlass13device_kernelINS_4gemm6kernel13GemmUniversalIN4cute5tupleIJiiiiEEENS1_10collective13CollectiveMmaINS1_34MainloopSm90TmaGmmaWarpSpecializedILi3ENS5_IJNS4_1CILi2EEENSA_ILi1EEESC_EEENS1_35KernelTmaWarpSpecializedCooperativeEEENS5_IJNSA_ILi256EEESG_NSA_ILi32EEEEEENS_6half_tENS5_IJlSC_lEEESJ_SK_NS4_8TiledMMAINS4_8MMA_AtomIJNS4_4SM904GMMA26MMA_64x256x16_F32F16F16_SSILNSO_5MajorE0ELSQ_0ELNSO_7ScaleInE1ELSR_1EEEEEENS4_6LayoutISD_NS5_IJSC_NSA_ILi0EEESV_EEEEENS5_IJNS4_10UnderscoreESY_SY_EEEEENS4_13SM90_TMA_LOADENS4_14ComposedLayoutINS4_7SwizzleILi2ELi4ELi3EEENS4_18smem_ptr_flag_bitsILi16EEENSU_INS5_IJNSA_ILi8EEESH_EEENS5_IJSH_SC_EEEEEEEvNS4_8identityENS4_23SM90_TMA_LOAD_MULTICASTES1B_vS1C_EENS_8epilogue10collective6detail29Sm90TmaWarpSpecializedAdapterINS1G_15DefaultEpilogueISJ_SK_SK_NS1F_6thread17LinearCombinationISJ_Li1EffLNS1K_9ScaleType4KindE0ELNS_15FloatRoundStyleE2ESJ_EENS1_15EpilogueDefaultEEEEEvvEEEEvNT_6ParamsE --------------------------
	.section	.nv.shared._ZN7cutlass13device_kernelINS_4gemm6kernel13GemmUniversalIN4cute5tupleIJiiiiEEENS1_10collective13CollectiveMmaINS1_34MainloopSm90TmaGmmaWarpSpecializedILi3ENS5_IJNS4_1CILi2EEENSA_ILi1EEESC_EEENS1_35KernelTmaWarpSpecializedCooperativeEEENS5_IJNSA_ILi256EEESG_NSA_ILi32EEEEEENS_6half_tENS5_IJlSC_lEEESJ_SK_NS4_8TiledMMAINS4_8MMA_AtomIJNS4_4SM904GMMA26MMA_64x256x16_F32F16F16_SSILNSO_5MajorE0ELSQ_0ELNSO_7ScaleInE1ELSR_1EEEEEENS4_6LayoutISD_NS5_IJSC_NSA_ILi0EEESV_EEEEENS5_IJNS4_10UnderscoreESY_SY_EEEEENS4_13SM90_TMA_LOADENS4_14ComposedLayoutINS4_7SwizzleILi2ELi4ELi3EEENS4_18smem_ptr_flag_bitsILi16EEENSU_INS5_IJNSA_ILi8EEESH_EEENS5_IJSH_SC_EEEEEEEvNS4_8identityENS4_23SM90_TMA_LOAD_MULTICASTES1B_vS1C_EENS_8epilogue10collective6detail29Sm90TmaWarpSpecializedAdapterINS1G_15DefaultEpilogueISJ_SK_SK_NS1F_6thread17LinearCombinationISJ_Li1EffLNS1K_9ScaleType4KindE0ELNS_15FloatRoundStyleE2ESJ_EENS1_15EpilogueDefaultEEEEEvvEEEEvNT_6ParamsE,"aw",@nobits
	.sectionflags	@""
	.align	16
	.zero		1024


//--------------------- .nv.shared.reserved.0     --------------------------
	.section	.nv.shared.reserved.0,"aw",@nobits
	.weak		__nv_reservedSMEM_offset_0_alias
	.size		__nv_reservedSMEM_offset_0_alias, 0, 0
	.other		__nv_reservedSMEM_offset_0_alias,@"STO_CUDA_RESERVED_SHARED STV_DEFAULT"
__nv_reservedSMEM_offset_0_alias:
	.zero		0


//--------------------- .nv.global                --------------------------
	.section	.nv.global,"aw",@nobits
.nv.global:
	.type		_ZN39_INTERNAL_04b18495_4_k_cu_eca6d4d5_37224cute1_E,@object
	.size		_ZN39_INTERNAL_04b18495_4_k_cu_eca6d4d5_37224cute1_E,(_ZN39_INTERNAL_04b18495_4_k_cu_eca6d4d5_37224cuda3std3__45__cpo6cbeginE - _ZN39_INTERNAL_04b18495_4_k_cu_eca6d4d5_37224cute1_E)
_ZN39_INTERNAL_04b18495_4_k_cu_eca6d4d5_37224cute1_E:
	.zero		1
	.type		_ZN39_INTERNAL_04b18495_4_k_cu_eca6d4d5_37224cuda3std3__45__cpo6cbeginE,@object
	.size		_ZN39_INTERNAL_04b18495_4_k_cu_eca6d4d5_37224cuda3std3__45__cpo6cbeginE,(_ZN39_INTERNAL_04b18495_4_k_cu_eca6d4d5_37224cuda3std3__48in_placeE - _ZN39_INTERNAL_04b18495_4_k_cu_eca6d4d5_37224cuda3std3__45__cpo6cbeginE)
_ZN39_INTERNAL_04b18495_4_k_cu_eca6d4d5_37224cuda3std3__45__cpo6cbeginE:
	.zero		1
	.type		_ZN39_INTERNAL_04b18495_4_k_cu_eca6d4d5_37224cuda3std3__48in_placeE,@object
	.size		_ZN39_INTERNAL_04b18495_4_k_cu_eca6d4d5_37224cuda3std3__48in_placeE,(_ZN39_INTERNAL_04b18495_4_k_cu_eca6d4d5_37224cuda3std6ranges3__45__cpo9iter_moveE - _ZN39_INTERNAL_04b18495_4_k_cu_eca6d4d5_37224cuda3std3__48in_placeE)
_ZN39_INTERNAL_04b18495_4_k_cu_eca6d4d5_37224cuda3std3__48in_placeE:
	.zero		1
	.type		_ZN39_INTERNAL_04b18495_4_k_cu_eca6d4d5_37224cuda3std6ranges3__45__cpo9iter_moveE,@object
	.size		_ZN39_INTERNAL_04b18495_4_k_cu_eca6d4d5_37224cuda3std6ranges3__45__cpo9iter_moveE,(_ZN39_INTERNAL_04b18495_4_k_cu_eca6d4d5_37224cuda3std3__45__cpo5beginE - _ZN39_INTERNAL_04b18495_4_k_cu_eca6d4d5_37224cuda3std6ranges3__45__cpo9iter_moveE)
_ZN39_INTERNAL_04b18495_4_k_cu_eca6d4d5_37224cuda3std6ranges3__45__cpo9iter_moveE:
	.zero		1
	.type		_ZN39_INTERNAL_04b18495_4_k_cu_eca6d4d5_37224cuda3std3__45__cpo5beginE,@object
	.size		_ZN39_INTERNAL_04b18495_4_k_cu_eca6d4d5_37224cuda3std3__45__cpo5beginE,(_ZN39_INTERNAL_04b18495_4_k_cu_eca6d4d5_37224cuda3std3__441_GLOBAL__N__04b18495_4_k_cu_eca6d4d5_37226ignoreE - _ZN39_INTERNAL_04b18495_4_k_cu_eca6d4d5_37224cuda3std3__45__cpo5beginE)
_ZN39_INTERNAL_04b18495_4_k_cu_eca6d4d5_37224cuda3std3__45__cpo5beginE:
	.zero		1
	.type		_ZN39_INTERNAL_04b18495_4_k_cu_eca6d4d5_37224cuda3std3__441_GLOBAL__N__04b18495_4_k_cu_eca6d4d5_37226ignoreE,@object
	.size		_ZN39_INTERNAL_04b18495_4_k_cu_eca6d4d5_37224cuda3std3__441_GLOBAL__N__04b18495_4_k_cu_eca6d4d5_37226ignoreE,(_ZN39_INTERNAL_04b18495_4_k_cu_eca6d4d5_37224cute7productE - _ZN39_INTERNAL_04b18495_4_k_cu_eca6d4d5_37224cuda3std3__441_GLOBAL__N__04b18495_4_k_cu_eca6d4d5_37226ignoreE)
_ZN39_INTERNAL_04b18495_4_k_cu_eca6d4d5_37224cuda3std3__441_GLOBAL__N__04b18495_4_k_cu_eca6d4d5_37226ignoreE:
	.zero		1
	.type		_ZN39_INTERNAL_04b18495_4_k_cu_eca6d4d5_37224cute7productE,@object
	.size		_ZN39_INTERNAL_04b18495_4_k_cu_eca6d4d5_37224cute7productE,(_ZN39_INTERNAL_04b18495_4_k_cu_eca6d4d5_37224cuda3std3__45__cpo3endE - _ZN39_INTERNAL_04b18495_4_k_cu_eca6d4d5_37224cute7productE)
_ZN39_INTERNAL_04b18495_4_k_cu_eca6d4d5_37224cute7productE:
	.zero		1
	.type		_ZN39_INTERNAL_04b18495_4_k_cu_eca6d4d5_37224cuda3std3__45__cpo3endE,@object
	.size		_ZN39_INTERNAL_04b18495_4_k_cu_eca6d4d5_37224cuda3std3__45__cpo3endE,(_ZN39_INTERNAL_04b18495_4_k_cu_eca6d4d5_37224cuda3std3__419piecewise_constructE - _ZN39_INTERNAL_04b18495_4_k_cu_eca6d4d5_37224cuda3std3__45__cpo3endE)
_ZN39_INTERNAL_04b18495_4_k_cu_eca6d4d5_37224cuda3std3__45__cpo3endE:
	.zero		1
	.type		_ZN39_INTERNAL_04b18495_4_k_cu_eca6d4d5_37224cuda3std3__419piecewise_constructE,@object
	.size		_ZN39_INTERNAL_04b18495_4_k_cu_eca6d4d5_37224cuda3std3__419piecewise_constructE,(_ZN39_INTERNAL_04b18495_4_k_cu_eca6d4d5_37224cuda3std3__45__cpo4cendE - _ZN39_INTERNAL_04b18495_4_k_cu_eca6d4d5_37224cuda3std3__419piecewise_constructE)
_ZN39_INTERNAL_04b18495_4_k_cu_eca6d4d5_37224cuda3std3__419piecewise_constructE:
	.zero		1
	.type		_ZN39_INTERNAL_04b18495_4_k_cu_eca6d4d5_37224cuda3std3__45__cpo4cendE,@object
	.size		_ZN39_INTERNAL_04b18495_4_k_cu_eca6d4d5_37224cuda3std3__45__cpo4cendE,(_ZN39_INTERNAL_04b18495_4_k_cu_eca6d4d5_37224cuda3std6ranges3__45__cpo4swapE - _ZN39_INTERNAL_04b18495_4_k_cu_eca6d4d5_37224cuda3std3__45__cpo4cendE)
_ZN39_INTERNAL_04b18495_4_k_cu_eca6d4d5_37224cuda3std3__45__cpo4cendE:
	.zero		1
	.type		_ZN39_INTERNAL_04b18495_4_k_cu_eca6d4d5_37224cuda3std6ranges3__45__cpo4swapE,@object
	.size		_ZN39_INTERNAL_04b18495_4_k_cu_eca6d4d5_37224cuda3std6ranges3__45__cpo4swapE,(.L_8 - _ZN39_INTERNAL_04b18495_4_k_cu_eca6d4d5_37224cuda3std6ranges3__45__cpo4swapE)
_ZN39_INTERNAL_04b18495_4_k_cu_eca6d4d5_37224cuda3std6ranges3__45__cpo4swapE:
	.zero		1
.L_8:


//--------------------- .nv.constant0._ZN7cutlass13device_kernelINS_4gemm6kernel13GemmUniversalIN4cute5tupleIJiiiiEEENS1_10collective13CollectiveMmaINS1_34MainloopSm90TmaGmmaWarpSpecializedILi3ENS5_IJNS4_1CILi2EEENSA_ILi1EEESC_EEENS1_35KernelTmaWarpSpecializedCooperativeEEENS5_IJNSA_ILi256EEESG_NSA_ILi32EEEEEENS_6half_tENS5_IJlSC_lEEESJ_SK_NS4_8TiledMMAINS4_8MMA_AtomIJNS4_4SM904GMMA26MMA_64x256x16_F32F16F16_SSILNSO_5MajorE0ELSQ_0ELNSO_7ScaleInE1ELSR_1EEEEEENS4_6LayoutISD_NS5_IJSC_NSA_ILi0EEESV_EEEEENS5_IJNS4_10UnderscoreESY_SY_EEEEENS4_13SM90_TMA_LOADENS4_14ComposedLayoutINS4_7SwizzleILi2ELi4ELi3EEENS4_18smem_ptr_flag_bitsILi16EEENSU_INS5_IJNSA_ILi8EEESH_EEENS5_IJSH_SC_EEEEEEEvNS4_8identityENS4_23SM90_TMA_LOAD_MULTICASTES1B_vS1C_EENS_8epilogue10collective6detail29Sm90TmaWarpSpecializedAdapterINS1G_15DefaultEpilogueISJ_SK_SK_NS1F_6thread17LinearCombinationISJ_Li1EffLNS1K_9ScaleType4KindE0ELNS_15FloatRoundStyleE2ESJ_EENS1_15EpilogueDefaultEEEEEvvEEEEvNT_6ParamsE --------------------------
	.section	.nv.constant0._ZN7cutlass13device_kernelINS_4gemm6kernel13GemmUniversalIN4cute5tupleIJiiiiEEENS1_10collective13CollectiveMmaINS1_34MainloopSm90TmaGmmaWarpSpecializedILi3ENS5_IJNS4_1CILi2EEENSA_ILi1EEESC_EEENS1_35KernelTmaWarpSpecializedCooperativeEEENS5_IJNSA_ILi256EEESG_NSA_ILi32EEEEEENS_6half_tENS5_IJlSC_lEEESJ_SK_NS4_8TiledMMAINS4_8MMA_AtomIJNS4_4SM904GMMA26MMA_64x256x16_F32F16F16_SSILNSO_5MajorE0ELSQ_0ELNSO_7ScaleInE1ELSR_1EEEEEENS4_6LayoutISD_NS5_IJSC_NSA_ILi0EEESV_EEEEENS5_IJNS4_10UnderscoreESY_SY_EEEEENS4_13SM90_TMA_LOADENS4_14ComposedLayoutINS4_7SwizzleILi2ELi4ELi3EEENS4_18smem_ptr_flag_bitsILi16EEENSU_INS5_IJNSA_ILi8EEESH_EEENS5_IJSH_SC_EEEEEEEvNS4_8identityENS4_23SM90_TMA_LOAD_MULTICASTES1B_vS1C_EENS_8epilogue10collective6detail29Sm90TmaWarpSpecializedAdapterINS1G_15DefaultEpilogueISJ_SK_SK_NS1F_6thread17LinearCombinationISJ_Li1EffLNS1K_9ScaleType4KindE0ELNS_15FloatRoundStyleE2ESJ_EENS1_15EpilogueDefaultEEEEEvvEEEEvNT_6ParamsE,"a",@progbits
	.sectionflags	@""
	.align	4
.nv.constant0._ZN7cutlass13device_kernelINS_4gemm6kernel13GemmUniversalIN4cute5tupleIJiiiiEEENS1_10collective13CollectiveMmaINS1_34MainloopSm90TmaGmmaWarpSpecializedILi3ENS5_IJNS4_1CILi2EEENSA_ILi1EEESC_EEENS1_35KernelTmaWarpSpecializedCooperativeEEENS5_IJNSA_ILi256EEESG_NSA_ILi32EEEEEENS_6half_tENS5_IJlSC_lEEESJ_SK_NS4_8TiledMMAINS4_8MMA_AtomIJNS4_4SM904GMMA26MMA_64x256x16_F32F16F16_SSILNSO_5MajorE0ELSQ_0ELNSO_7ScaleInE1ELSR_1EEEEEENS4_6LayoutISD_NS5_IJSC_NSA_ILi0EEESV_EEEEENS5_IJNS4_10UnderscoreESY_SY_EEEEENS4_13SM90_TMA_LOADENS4_14ComposedLayoutINS4_7SwizzleILi2ELi4ELi3EEENS4_18smem_ptr_flag_bitsILi16EEENSU_INS5_IJNSA_ILi8EEESH_EEENS5_IJSH_SC_EEEEEEEvNS4_8identityENS4_23SM90_TMA_LOAD_MULTICASTES1B_vS1C_EENS_8epilogue10collective6detail29Sm90TmaWarpSpecializedAdapterINS1G_15DefaultEpilogueISJ_SK_SK_NS1F_6thread17LinearCombinationISJ_Li1EffLNS1K_9ScaleType4KindE0ELNS_15FloatRoundStyleE2ESJ_EENS1_15EpilogueDefaultEEEEEvvEEEEvNT_6ParamsE:
	.zero		1664


//--------------------- SYMBOLS --------------------------

	.type		.nv.reservedSmem.offset0,@object
	.size		.nv.reservedSmem.offset0,0x4
	.type		__assertfail,@function
